//
// Generated by NVIDIA NVVM Compiler
//
// Compiler Build ID: CL-36424714
// Cuda compilation tools, release 13.0, V13.0.88
// Based on NVVM 20.0.0
//

.version 9.0
.target sm_100
.address_size 64

	// .globl	_Z26inve_matrix_gauss_jordan_2PdS_i
// _ZZ24inve_matrix_gauss_jordanPdS_iE5sdata has been demoted

.visible .entry _Z26inve_matrix_gauss_jordan_2PdS_i(
	.param .u64 .ptr .align 1 _Z26inve_matrix_gauss_jordan_2PdS_i_param_0,
	.param .u64 .ptr .align 1 _Z26inve_matrix_gauss_jordan_2PdS_i_param_1,
	.param .u32 _Z26inve_matrix_gauss_jordan_2PdS_i_param_2
)
{
	.reg .pred 	%p<14>;
	.reg .b32 	%r<43>;
	.reg .b64 	%rd<53>;
	.reg .b64 	%fd<127>;

	ld.param.u64 	%rd6, [_Z26inve_matrix_gauss_jordan_2PdS_i_param_0];
	ld.param.u64 	%rd7, [_Z26inve_matrix_gauss_jordan_2PdS_i_param_1];
	ld.param.u32 	%r18, [_Z26inve_matrix_gauss_jordan_2PdS_i_param_2];
	cvta.to.global.u64 	%rd1, %rd7;
	cvta.to.global.u64 	%rd2, %rd6;
	mov.u32 	%r19, %tid.x;
	mov.u32 	%r20, %ctaid.x;
	mov.u32 	%r21, %ntid.x;
	mad.lo.s32 	%r1, %r20, %r21, %r19;
	setp.ge.s32 	%p1, %r1, %r18;
	setp.lt.s32 	%p2, %r18, 1;
	or.pred  	%p3, %p1, %p2;
	@%p3 bra 	$L__BB0_15;
	mul.lo.s32 	%r2, %r18, %r1;
	and.b32  	%r3, %r18, 7;
	mov.b32 	%r37, 0;
$L__BB0_2:
	mul.lo.s32 	%r5, %r37, %r18;
	add.s32 	%r23, %r5, %r37;
	mul.wide.u32 	%rd8, %r23, 8;
	add.s64 	%rd9, %rd2, %rd8;
	ld.global.f64 	%fd2, [%rd9];
	add.s32 	%r24, %r5, %r1;
	mul.wide.s32 	%rd10, %r24, 8;
	add.s64 	%rd11, %rd2, %rd10;
	ld.global.f64 	%fd3, [%rd11];
	div.rn.f64 	%fd4, %fd3, %fd2;
	st.global.f64 	[%rd11], %fd4;
	add.s64 	%rd12, %rd1, %rd10;
	ld.global.f64 	%fd5, [%rd12];
	div.rn.f64 	%fd6, %fd5, %fd2;
	st.global.f64 	[%rd12], %fd6;
	bar.sync 	0;
	setp.eq.s32 	%p4, %r1, %r37;
	@%p4 bra 	$L__BB0_14;
	setp.lt.u32 	%p5, %r18, 8;
	add.s32 	%r26, %r37, %r2;
	mul.wide.s32 	%rd13, %r26, 8;
	add.s64 	%rd14, %rd2, %rd13;
	ld.global.f64 	%fd1, [%rd14];
	mov.b32 	%r41, 0;
	@%p5 bra 	$L__BB0_6;
	and.b32  	%r41, %r18, 2147483640;
	neg.s32 	%r39, %r41;
	mul.wide.u32 	%rd15, %r18, %r37;
	shl.b64 	%rd16, %rd15, 3;
	add.s64 	%rd52, %rd16, 32;
	mov.u32 	%r38, %r2;
$L__BB0_5:
	.pragma "nounroll";
	mul.wide.s32 	%rd17, %r38, 8;
	add.s64 	%rd18, %rd2, %rd52;
	ld.global.f64 	%fd7, [%rd18+-32];
	mul.f64 	%fd8, %fd1, %fd7;
	add.s64 	%rd19, %rd2, %rd17;
	ld.global.f64 	%fd9, [%rd19];
	sub.f64 	%fd10, %fd9, %fd8;
	st.global.f64 	[%rd19], %fd10;
	add.s64 	%rd20, %rd1, %rd52;
	ld.global.f64 	%fd11, [%rd20+-32];
	mul.f64 	%fd12, %fd1, %fd11;
	add.s64 	%rd21, %rd1, %rd17;
	ld.global.f64 	%fd13, [%rd21];
	sub.f64 	%fd14, %fd13, %fd12;
	st.global.f64 	[%rd21], %fd14;
	ld.global.f64 	%fd15, [%rd18+-24];
	mul.f64 	%fd16, %fd1, %fd15;
	ld.global.f64 	%fd17, [%rd19+8];
	sub.f64 	%fd18, %fd17, %fd16;
	st.global.f64 	[%rd19+8], %fd18;
	ld.global.f64 	%fd19, [%rd20+-24];
	mul.f64 	%fd20, %fd1, %fd19;
	ld.global.f64 	%fd21, [%rd21+8];
	sub.f64 	%fd22, %fd21, %fd20;
	st.global.f64 	[%rd21+8], %fd22;
	ld.global.f64 	%fd23, [%rd18+-16];
	mul.f64 	%fd24, %fd1, %fd23;
	ld.global.f64 	%fd25, [%rd19+16];
	sub.f64 	%fd26, %fd25, %fd24;
	st.global.f64 	[%rd19+16], %fd26;
	ld.global.f64 	%fd27, [%rd20+-16];
	mul.f64 	%fd28, %fd1, %fd27;
	ld.global.f64 	%fd29, [%rd21+16];
	sub.f64 	%fd30, %fd29, %fd28;
	st.global.f64 	[%rd21+16], %fd30;
	ld.global.f64 	%fd31, [%rd18+-8];
	mul.f64 	%fd32, %fd1, %fd31;
	ld.global.f64 	%fd33, [%rd19+24];
	sub.f64 	%fd34, %fd33, %fd32;
	st.global.f64 	[%rd19+24], %fd34;
	ld.global.f64 	%fd35, [%rd20+-8];
	mul.f64 	%fd36, %fd1, %fd35;
	ld.global.f64 	%fd37, [%rd21+24];
	sub.f64 	%fd38, %fd37, %fd36;
	st.global.f64 	[%rd21+24], %fd38;
	ld.global.f64 	%fd39, [%rd18];
	mul.f64 	%fd40, %fd1, %fd39;
	ld.global.f64 	%fd41, [%rd19+32];
	sub.f64 	%fd42, %fd41, %fd40;
	st.global.f64 	[%rd19+32], %fd42;
	ld.global.f64 	%fd43, [%rd20];
	mul.f64 	%fd44, %fd1, %fd43;
	ld.global.f64 	%fd45, [%rd21+32];
	sub.f64 	%fd46, %fd45, %fd44;
	st.global.f64 	[%rd21+32], %fd46;
	ld.global.f64 	%fd47, [%rd18+8];
	mul.f64 	%fd48, %fd1, %fd47;
	ld.global.f64 	%fd49, [%rd19+40];
	sub.f64 	%fd50, %fd49, %fd48;
	st.global.f64 	[%rd19+40], %fd50;
	ld.global.f64 	%fd51, [%rd20+8];
	mul.f64 	%fd52, %fd1, %fd51;
	ld.global.f64 	%fd53, [%rd21+40];
	sub.f64 	%fd54, %fd53, %fd52;
	st.global.f64 	[%rd21+40], %fd54;
	ld.global.f64 	%fd55, [%rd18+16];
	mul.f64 	%fd56, %fd1, %fd55;
	ld.global.f64 	%fd57, [%rd19+48];
	sub.f64 	%fd58, %fd57, %fd56;
	st.global.f64 	[%rd19+48], %fd58;
	ld.global.f64 	%fd59, [%rd20+16];
	mul.f64 	%fd60, %fd1, %fd59;
	ld.global.f64 	%fd61, [%rd21+48];
	sub.f64 	%fd62, %fd61, %fd60;
	st.global.f64 	[%rd21+48], %fd62;
	ld.global.f64 	%fd63, [%rd18+24];
	mul.f64 	%fd64, %fd1, %fd63;
	ld.global.f64 	%fd65, [%rd19+56];
	sub.f64 	%fd66, %fd65, %fd64;
	st.global.f64 	[%rd19+56], %fd66;
	ld.global.f64 	%fd67, [%rd20+24];
	mul.f64 	%fd68, %fd1, %fd67;
	ld.global.f64 	%fd69, [%rd21+56];
	sub.f64 	%fd70, %fd69, %fd68;
	st.global.f64 	[%rd21+56], %fd70;
	add.s32 	%r39, %r39, 8;
	add.s64 	%rd52, %rd52, 64;
	add.s32 	%r38, %r38, 8;
	setp.ne.s32 	%p6, %r39, 0;
	@%p6 bra 	$L__BB0_5;
$L__BB0_6:
	setp.eq.s32 	%p7, %r3, 0;
	@%p7 bra 	$L__BB0_14;
	add.s32 	%r28, %r3, -1;
	setp.lt.u32 	%p8, %r28, 3;
	@%p8 bra 	$L__BB0_9;
	add.s32 	%r29, %r41, %r5;
	mul.wide.u32 	%rd22, %r29, 8;
	add.s64 	%rd23, %rd2, %rd22;
	ld.global.f64 	%fd71, [%rd23];
	mul.f64 	%fd72, %fd1, %fd71;
	add.s32 	%r30, %r41, %r2;
	mul.wide.s32 	%rd24, %r30, 8;
	add.s64 	%rd25, %rd2, %rd24;
	ld.global.f64 	%fd73, [%rd25];
	sub.f64 	%fd74, %fd73, %fd72;
	st.global.f64 	[%rd25], %fd74;
	add.s64 	%rd26, %rd1, %rd22;
	ld.global.f64 	%fd75, [%rd26];
	mul.f64 	%fd76, %fd1, %fd75;
	add.s64 	%rd27, %rd1, %rd24;
	ld.global.f64 	%fd77, [%rd27];
	sub.f64 	%fd78, %fd77, %fd76;
	st.global.f64 	[%rd27], %fd78;
	cvt.u64.u32 	%rd28, %r5;
	cvt.u64.u32 	%rd29, %r41;
	add.s64 	%rd30, %rd29, %rd28;
	shl.b64 	%rd31, %rd30, 3;
	add.s64 	%rd32, %rd2, %rd31;
	ld.global.f64 	%fd79, [%rd32+8];
	mul.f64 	%fd80, %fd1, %fd79;
	ld.global.f64 	%fd81, [%rd25+8];
	sub.f64 	%fd82, %fd81, %fd80;
	st.global.f64 	[%rd25+8], %fd82;
	add.s64 	%rd33, %rd1, %rd31;
	ld.global.f64 	%fd83, [%rd33+8];
	mul.f64 	%fd84, %fd1, %fd83;
	ld.global.f64 	%fd85, [%rd27+8];
	sub.f64 	%fd86, %fd85, %fd84;
	st.global.f64 	[%rd27+8], %fd86;
	ld.global.f64 	%fd87, [%rd32+16];
	mul.f64 	%fd88, %fd1, %fd87;
	ld.global.f64 	%fd89, [%rd25+16];
	sub.f64 	%fd90, %fd89, %fd88;
	st.global.f64 	[%rd25+16], %fd90;
	ld.global.f64 	%fd91, [%rd33+16];
	mul.f64 	%fd92, %fd1, %fd91;
	ld.global.f64 	%fd93, [%rd27+16];
	sub.f64 	%fd94, %fd93, %fd92;
	st.global.f64 	[%rd27+16], %fd94;
	ld.global.f64 	%fd95, [%rd32+24];
	mul.f64 	%fd96, %fd1, %fd95;
	ld.global.f64 	%fd97, [%rd25+24];
	sub.f64 	%fd98, %fd97, %fd96;
	st.global.f64 	[%rd25+24], %fd98;
	ld.global.f64 	%fd99, [%rd33+24];
	mul.f64 	%fd100, %fd1, %fd99;
	ld.global.f64 	%fd101, [%rd27+24];
	sub.f64 	%fd102, %fd101, %fd100;
	st.global.f64 	[%rd27+24], %fd102;
	add.s32 	%r41, %r41, 4;
$L__BB0_9:
	and.b32  	%r31, %r18, 3;
	setp.eq.s32 	%p9, %r31, 0;
	@%p9 bra 	$L__BB0_14;
	setp.eq.s32 	%p10, %r31, 1;
	@%p10 bra 	$L__BB0_12;
	add.s32 	%r32, %r41, %r5;
	mul.wide.u32 	%rd34, %r32, 8;
	add.s64 	%rd35, %rd2, %rd34;
	ld.global.f64 	%fd103, [%rd35];
	mul.f64 	%fd104, %fd1, %fd103;
	add.s32 	%r33, %r41, %r2;
	mul.wide.s32 	%rd36, %r33, 8;
	add.s64 	%rd37, %rd2, %rd36;
	ld.global.f64 	%fd105, [%rd37];
	sub.f64 	%fd106, %fd105, %fd104;
	st.global.f64 	[%rd37], %fd106;
	add.s64 	%rd38, %rd1, %rd34;
	ld.global.f64 	%fd107, [%rd38];
	mul.f64 	%fd108, %fd1, %fd107;
	add.s64 	%rd39, %rd1, %rd36;
	ld.global.f64 	%fd109, [%rd39];
	sub.f64 	%fd110, %fd109, %fd108;
	st.global.f64 	[%rd39], %fd110;
	cvt.u64.u32 	%rd40, %r5;
	cvt.u64.u32 	%rd41, %r41;
	add.s64 	%rd42, %rd41, %rd40;
	shl.b64 	%rd43, %rd42, 3;
	add.s64 	%rd44, %rd2, %rd43;
	ld.global.f64 	%fd111, [%rd44+8];
	mul.f64 	%fd112, %fd1, %fd111;
	ld.global.f64 	%fd113, [%rd37+8];
	sub.f64 	%fd114, %fd113, %fd112;
	st.global.f64 	[%rd37+8], %fd114;
	add.s64 	%rd45, %rd1, %rd43;
	ld.global.f64 	%fd115, [%rd45+8];
	mul.f64 	%fd116, %fd1, %fd115;
	ld.global.f64 	%fd117, [%rd39+8];
	sub.f64 	%fd118, %fd117, %fd116;
	st.global.f64 	[%rd39+8], %fd118;
	add.s32 	%r41, %r41, 2;
$L__BB0_12:
	and.b32  	%r34, %r18, 1;
	setp.eq.b32 	%p11, %r34, 1;
	not.pred 	%p12, %p11;
	@%p12 bra 	$L__BB0_14;
	add.s32 	%r35, %r41, %r5;
	mul.wide.u32 	%rd46, %r35, 8;
	add.s64 	%rd47, %rd2, %rd46;
	ld.global.f64 	%fd119, [%rd47];
	mul.f64 	%fd120, %fd1, %fd119;
	add.s32 	%r36, %r41, %r2;
	mul.wide.s32 	%rd48, %r36, 8;
	add.s64 	%rd49, %rd2, %rd48;
	ld.global.f64 	%fd121, [%rd49];
	sub.f64 	%fd122, %fd121, %fd120;
	st.global.f64 	[%rd49], %fd122;
	add.s64 	%rd50, %rd1, %rd46;
	ld.global.f64 	%fd123, [%rd50];
	mul.f64 	%fd124, %fd1, %fd123;
	add.s64 	%rd51, %rd1, %rd48;
	ld.global.f64 	%fd125, [%rd51];
	sub.f64 	%fd126, %fd125, %fd124;
	st.global.f64 	[%rd51], %fd126;
$L__BB0_14:
	bar.sync 	0;
	add.s32 	%r37, %r37, 1;
	setp.ne.s32 	%p13, %r37, %r18;
	@%p13 bra 	$L__BB0_2;
$L__BB0_15:
	ret;

}
	// .globl	_Z24inve_matrix_gauss_jordanPdS_i
.visible .entry _Z24inve_matrix_gauss_jordanPdS_i(
	.param .u64 .ptr .align 1 _Z24inve_matrix_gauss_jordanPdS_i_param_0,
	.param .u64 .ptr .align 1 _Z24inve_matrix_gauss_jordanPdS_i_param_1,
	.param .u32 _Z24inve_matrix_gauss_jordanPdS_i_param_2
)
{
	.reg .pred 	%p<11>;
	.reg .b32 	%r<88>;
	.reg .b32 	%f<43>;
	.reg .b64 	%rd<9>;
	.reg .b64 	%fd<3>;
	// demoted variable
	.shared .align 4 .b8 _ZZ24inve_matrix_gauss_jordanPdS_iE5sdata[2024];
	ld.param.u64 	%rd2, [_Z24inve_matrix_gauss_jordanPdS_i_param_0];
	ld.param.u64 	%rd1, [_Z24inve_matrix_gauss_jordanPdS_i_param_1];
	ld.param.u32 	%r48, [_Z24inve_matrix_gauss_jordanPdS_i_param_2];
	cvta.to.global.u64 	%rd3, %rd2;
	mov.u32 	%r1, %tid.x;
	mov.u32 	%r2, %tid.y;
	add.s32 	%r3, %r48, 1;
	mad.lo.s32 	%r4, %r2, %r48, %r2;
	add.s32 	%r5, %r4, %r1;
	mul.wide.s32 	%rd4, %r5, 8;
	add.s64 	%rd5, %rd3, %rd4;
	ld.global.f64 	%fd1, [%rd5];
	cvt.rn.f32.f64 	%f1, %fd1;
	shl.b32 	%r49, %r5, 2;
	mov.u32 	%r79, _ZZ24inve_matrix_gauss_jordanPdS_iE5sdata;
	add.s32 	%r6, %r79, %r49;
	st.shared.f32 	[%r6], %f1;
	setp.eq.s32 	%p1, %r48, 0;
	@%p1 bra 	$L__BB1_17;
	and.b32  	%r7, %r48, 3;
	setp.lt.u32 	%p2, %r48, 4;
	mov.b32 	%r82, 0;
	@%p2 bra 	$L__BB1_12;
	and.b32  	%r82, %r48, -4;
	neg.s32 	%r80, %r2;
	shl.b32 	%r10, %r48, 2;
	shl.b32 	%r54, %r48, 4;
	add.s32 	%r11, %r54, 32;
	shl.b32 	%r12, %r48, 3;
	mul.lo.s32 	%r13, %r48, 12;
	shl.b32 	%r55, %r1, 2;
	add.s32 	%r56, %r55, %r79;
	add.s32 	%r78, %r56, 8;
	add.s32 	%r15, %r54, 16;
	shl.b32 	%r57, %r4, 2;
	add.s32 	%r58, %r57, %r79;
	add.s32 	%r77, %r58, 8;
	mov.b32 	%r81, 0;
$L__BB1_3:
	bar.sync 	0;
	ld.shared.f32 	%f2, [%r78+-8];
	ld.shared.f32 	%f3, [%r79];
	div.rn.f32 	%f4, %f2, %f3;
	st.shared.f32 	[%r78+-8], %f4;
	bar.sync 	0;
	setp.eq.s32 	%p3, %r80, 0;
	@%p3 bra 	$L__BB1_5;
	ld.shared.f32 	%f5, [%r77+-8];
	ld.shared.f32 	%f6, [%r78+-8];
	mul.f32 	%f7, %f5, %f6;
	ld.shared.f32 	%f8, [%r6];
	sub.f32 	%f9, %f8, %f7;
	st.shared.f32 	[%r6], %f9;
$L__BB1_5:
	add.s32 	%r59, %r81, 1;
	bar.sync 	0;
	add.s32 	%r22, %r78, %r10;
	ld.shared.f32 	%f10, [%r22+-4];
	add.s32 	%r60, %r79, %r10;
	ld.shared.f32 	%f11, [%r60+8];
	div.rn.f32 	%f12, %f10, %f11;
	st.shared.f32 	[%r22+-4], %f12;
	bar.sync 	0;
	setp.eq.s32 	%p4, %r2, %r59;
	@%p4 bra 	$L__BB1_7;
	ld.shared.f32 	%f13, [%r77+-4];
	ld.shared.f32 	%f14, [%r22+-4];
	mul.f32 	%f15, %f13, %f14;
	ld.shared.f32 	%f16, [%r6];
	sub.f32 	%f17, %f16, %f15;
	st.shared.f32 	[%r6], %f17;
$L__BB1_7:
	add.s32 	%r61, %r81, 2;
	bar.sync 	0;
	add.s32 	%r23, %r78, %r12;
	ld.shared.f32 	%f18, [%r23];
	add.s32 	%r62, %r79, %r12;
	ld.shared.f32 	%f19, [%r62+16];
	div.rn.f32 	%f20, %f18, %f19;
	st.shared.f32 	[%r23], %f20;
	bar.sync 	0;
	setp.eq.s32 	%p5, %r2, %r61;
	@%p5 bra 	$L__BB1_9;
	ld.shared.f32 	%f21, [%r77];
	ld.shared.f32 	%f22, [%r23];
	mul.f32 	%f23, %f21, %f22;
	ld.shared.f32 	%f24, [%r6];
	sub.f32 	%f25, %f24, %f23;
	st.shared.f32 	[%r6], %f25;
$L__BB1_9:
	add.s32 	%r63, %r81, 3;
	bar.sync 	0;
	add.s32 	%r24, %r78, %r13;
	ld.shared.f32 	%f26, [%r24+4];
	add.s32 	%r64, %r79, %r13;
	ld.shared.f32 	%f27, [%r64+24];
	div.rn.f32 	%f28, %f26, %f27;
	st.shared.f32 	[%r24+4], %f28;
	bar.sync 	0;
	setp.eq.s32 	%p6, %r2, %r63;
	@%p6 bra 	$L__BB1_11;
	ld.shared.f32 	%f29, [%r77+4];
	ld.shared.f32 	%f30, [%r24+4];
	mul.f32 	%f31, %f29, %f30;
	ld.shared.f32 	%f32, [%r6];
	sub.f32 	%f33, %f32, %f31;
	st.shared.f32 	[%r6], %f33;
$L__BB1_11:
	add.s32 	%r81, %r81, 4;
	add.s32 	%r80, %r80, 4;
	add.s32 	%r79, %r79, %r11;
	add.s32 	%r78, %r78, %r15;
	add.s32 	%r77, %r77, 16;
	setp.ne.s32 	%p7, %r81, %r82;
	@%p7 bra 	$L__BB1_3;
$L__BB1_12:
	setp.eq.s32 	%p8, %r7, 0;
	@%p8 bra 	$L__BB1_17;
	shl.b32 	%r65, %r4, 2;
	shl.b32 	%r66, %r82, 2;
	add.s32 	%r67, %r65, %r66;
	mov.u32 	%r68, _ZZ24inve_matrix_gauss_jordanPdS_iE5sdata;
	add.s32 	%r87, %r68, %r67;
	sub.s32 	%r86, %r82, %r2;
	add.s32 	%r69, %r48, 2;
	mul.lo.s32 	%r70, %r82, %r69;
	shl.b32 	%r71, %r70, 2;
	add.s32 	%r85, %r68, %r71;
	shl.b32 	%r72, %r48, 2;
	add.s32 	%r34, %r72, 8;
	mul.lo.s32 	%r73, %r82, %r3;
	shl.b32 	%r74, %r73, 2;
	shl.b32 	%r75, %r1, 2;
	add.s32 	%r76, %r74, %r75;
	add.s32 	%r84, %r68, %r76;
	add.s32 	%r36, %r72, 4;
	neg.s32 	%r83, %r7;
$L__BB1_14:
	.pragma "nounroll";
	bar.sync 	0;
	ld.shared.f32 	%f34, [%r84];
	ld.shared.f32 	%f35, [%r85];
	div.rn.f32 	%f36, %f34, %f35;
	st.shared.f32 	[%r84], %f36;
	bar.sync 	0;
	setp.eq.s32 	%p9, %r86, 0;
	@%p9 bra 	$L__BB1_16;
	ld.shared.f32 	%f37, [%r87];
	ld.shared.f32 	%f38, [%r84];
	mul.f32 	%f39, %f37, %f38;
	ld.shared.f32 	%f40, [%r6];
	sub.f32 	%f41, %f40, %f39;
	st.shared.f32 	[%r6], %f41;
$L__BB1_16:
	add.s32 	%r87, %r87, 4;
	add.s32 	%r86, %r86, 1;
	add.s32 	%r85, %r85, %r34;
	add.s32 	%r84, %r84, %r36;
	add.s32 	%r83, %r83, 1;
	setp.ne.s32 	%p10, %r83, 0;
	@%p10 bra 	$L__BB1_14;
$L__BB1_17:
	cvta.to.global.u64 	%rd6, %rd1;
	ld.shared.f32 	%f42, [%r6];
	cvt.f64.f32 	%fd2, %f42;
	add.s64 	%rd8, %rd6, %rd4;
	st.global.f64 	[%rd8], %fd2;
	ret;

}


// ===== COMPILED SASS (sm_100) =====

	.target	sm_100

	.elftype	@"ET_EXEC"


//--------------------- .note.nv.tkinfo           --------------------------
	.section	.note.nv.tkinfo,"",@"SHT_NOTE"
	.sectionflags	@"SHF_NOTE_NV_TKINFO"
	.tkinfo
        /*0018*/ 	.word	0x00000002
        /*0030*/ 	.string	""
        /*0030*/ 	.string	"ptxas"
        /*0030*/ 	.string	"Cuda compilation tools, release 13.0, V13.0.88"
        /*0030*/ 	.string	"Build cuda_13.0.r13.0/compiler.36424714_0"
        /*0030*/ 	.string	"-arch sm_100 -m 64 "



//--------------------- .note.nv.cuinfo           --------------------------
	.section	.note.nv.cuinfo,"",@"SHT_NOTE"
	.sectionflags	@"SHF_NOTE_NV_CUINFO"
        /*0018*/ 	.short	0x0002
        /*001a*/ 	.short	0x0064
        /*001c*/ 	.short	0x0082
	.zero		2


//--------------------- .nv.info                  --------------------------
	.section	.nv.info,"",@"SHT_CUDA_INFO"
	.align	4


	//----- nvinfo : EIATTR_REGCOUNT
	.align		4
        /*0000*/ 	.byte	0x04, 0x2f
        /*0002*/ 	.short	(.L_1 - .L_0)
	.align		4
.L_0:
        /*0004*/ 	.word	index@(_Z26inve_matrix_gauss_jordan_2PdS_i)
        /*0008*/ 	.word	0x00000020


	//----- nvinfo : EIATTR_FRAME_SIZE
	.align		4
.L_1:
        /*000c*/ 	.byte	0x04, 0x11
        /*000e*/ 	.short	(.L_3 - .L_2)
	.align		4
.L_2:
        /*0010*/ 	.word	index@($__internal_1_$__cuda_sm20_div_rn_f64_full)
        /*0014*/ 	.word	0x00000000


	//----- nvinfo : EIATTR_FRAME_SIZE
	.align		4
.L_3:
        /*0018*/ 	.byte	0x04, 0x11
        /*001a*/ 	.short	(.L_5 - .L_4)
	.align		4
.L_4:
        /*001c*/ 	.word	index@(_Z26inve_matrix_gauss_jordan_2PdS_i)
        /*0020*/ 	.word	0x00000000


	//----- nvinfo : EIATTR_REGCOUNT
	.align		4
.L_5:
        /*0024*/ 	.byte	0x04, 0x2f
        /*0026*/ 	.short	(.L_7 - .L_6)
	.align		4
.L_6:
        /*0028*/ 	.word	index@(_Z24inve_matrix_gauss_jordanPdS_i)
        /*002c*/ 	.word	0x00000019


	//----- nvinfo : EIATTR_FRAME_SIZE
	.align		4
.L_7:
        /*0030*/ 	.byte	0x04, 0x11
        /*0032*/ 	.short	(.L_9 - .L_8)
	.align		4
.L_8:
        /*0034*/ 	.word	index@($__internal_0_$__cuda_sm3x_div_rn_noftz_f32_slowpath)
        /*0038*/ 	.word	0x00000000


	//----- nvinfo : EIATTR_FRAME_SIZE
	.align		4
.L_9:
        /*003c*/ 	.byte	0x04, 0x11
        /*003e*/ 	.short	(.L_11 - .L_10)
	.align		4
.L_10:
        /*0040*/ 	.word	index@(_Z24inve_matrix_gauss_jordanPdS_i)
        /*0044*/ 	.word	0x00000000


	//----- nvinfo : EIATTR_MIN_STACK_SIZE
	.align		4
.L_11:
        /*0048*/ 	.byte	0x04, 0x12
        /*004a*/ 	.short	(.L_13 - .L_12)
	.align		4
.L_12:
        /*004c*/ 	.word	index@(_Z24inve_matrix_gauss_jordanPdS_i)
        /*0050*/ 	.word	0x00000000


	//----- nvinfo : EIATTR_MIN_STACK_SIZE
	.align		4
.L_13:
        /*0054*/ 	.byte	0x04, 0x12
        /*0056*/ 	.short	(.L_15 - .L_14)
	.align		4
.L_14:
        /*0058*/ 	.word	index@(_Z26inve_matrix_gauss_jordan_2PdS_i)
        /*005c*/ 	.word	0x00000000
.L_15:


//--------------------- .nv.compat                --------------------------
	.section	.nv.compat,"",@"SHT_CUDA_COMPAT_INFO"
	.align	4
        /*0000*/ 	.byte	0x02, 0x09, 0x00, 0x00, 0x02, 0x02, 0x01, 0x00, 0x02, 0x05, 0x05, 0x00, 0x03, 0x07, 0x01, 0x01
        /*0010*/ 	.byte	0x02, 0x03, 0x00, 0x00, 0x02, 0x06, 0x01, 0x00, 0x04, 0x0b, 0x08, 0x00, 0x01, 0x00, 0x00, 0x00
        /*0020*/ 	.byte	0x00, 0x00, 0x00, 0x00


//--------------------- .nv.info._Z24inve_matrix_gauss_jordanPdS_i --------------------------
	.section	.nv.info._Z24inve_matrix_gauss_jordanPdS_i,"",@"SHT_CUDA_INFO"
	.sectionflags	@""
	.align	4


	//----- nvinfo : EIATTR_CUDA_API_VERSION
	.align		4
        /*0000*/ 	.byte	0x04, 0x37
        /*0002*/ 	.short	(.L_17 - .L_16)
.L_16:
        /*0004*/ 	.word	0x00000082


	//----- nvinfo : EIATTR_KPARAM_INFO
	.align		4
.L_17:
        /*0008*/ 	.byte	0x04, 0x17
        /*000a*/ 	.short	(.L_19 - .L_18)
.L_18:
        /*000c*/ 	.word	0x00000000
        /*0010*/ 	.short	0x0002
        /*0012*/ 	.short	0x0010
        /*0014*/ 	.byte	0x00, 0xf0, 0x11, 0x00


	//----- nvinfo : EIATTR_KPARAM_INFO
	.align		4
.L_19:
        /*0018*/ 	.byte	0x04, 0x17
        /*001a*/ 	.short	(.L_21 - .L_20)
.L_20:
        /*001c*/ 	.word	0x00000000
        /*0020*/ 	.short	0x0001
        /*0022*/ 	.short	0x0008
        /*0024*/ 	.byte	0x00, 0xf5, 0x21, 0x00


	//----- nvinfo : EIATTR_KPARAM_INFO
	.align		4
.L_21:
        /*0028*/ 	.byte	0x04, 0x17
        /*002a*/ 	.short	(.L_23 - .L_22)
.L_22:
        /*002c*/ 	.word	0x00000000
        /*0030*/ 	.short	0x0000
        /*0032*/ 	.short	0x0000
        /*0034*/ 	.byte	0x00, 0xf5, 0x21, 0x00


	//----- nvinfo : EIATTR_SPARSE_MMA_MASK
	.align		4
.L_23:
        /*0038*/ 	.byte	0x03, 0x50
        /*003a*/ 	.short	0x0000


	//----- nvinfo : EIATTR_MAXREG_COUNT
	.align		4
        /*003c*/ 	.byte	0x03, 0x1b
        /*003e*/ 	.short	0x00ff


	//----- nvinfo : EIATTR_NUM_BARRIERS
	.align		4
        /*0040*/ 	.byte	0x02, 0x4c
        /*0042*/ 	.byte	0x01
	.zero		1


	//----- nvinfo : EIATTR_MERCURY_ISA_VERSION
	.align		4
        /*0044*/ 	.byte	0x03, 0x5f
        /*0046*/ 	.short	0x0101


	//----- nvinfo : EIATTR_VRC_CTA_INIT_COUNT
	.align		4
        /*0048*/ 	.byte	0x02, 0x4a
	.zero		1
	.zero		1


	//----- nvinfo : EIATTR_EXIT_INSTR_OFFSETS
	.align		4
        /*004c*/ 	.byte	0x04, 0x1c
        /*004e*/ 	.short	(.L_25 - .L_24)


	//   ....[0]....
.L_24:
        /*0050*/ 	.word	0x00000c80


	//----- nvinfo : EIATTR_CRS_STACK_SIZE
	.align		4
.L_25:
        /*0054*/ 	.byte	0x04, 0x1e
        /*0056*/ 	.short	(.L_27 - .L_26)
.L_26:
        /*0058*/ 	.word	0x00000000


	//----- nvinfo : EIATTR_CBANK_PARAM_SIZE
	.align		4
.L_27:
        /*005c*/ 	.byte	0x03, 0x19
        /*005e*/ 	.short	0x0014


	//----- nvinfo : EIATTR_PARAM_CBANK
	.align		4
        /*0060*/ 	.byte	0x04, 0x0a
        /*0062*/ 	.short	(.L_29 - .L_28)
	.align		4
.L_28:
        /*0064*/ 	.word	index@(.nv.constant0._Z24inve_matrix_gauss_jordanPdS_i)
        /*0068*/ 	.short	0x0380
        /*006a*/ 	.short	0x0014


	//----- nvinfo : EIATTR_SW_WAR
	.align		4
.L_29:
        /*006c*/ 	.byte	0x04, 0x36
        /*006e*/ 	.short	(.L_31 - .L_30)
.L_30:
        /*0070*/ 	.word	0x00000008
.L_31:


//--------------------- .nv.info._Z26inve_matrix_gauss_jordan_2PdS_i --------------------------
	.section	.nv.info._Z26inve_matrix_gauss_jordan_2PdS_i,"",@"SHT_CUDA_INFO"
	.sectionflags	@""
	.align	4


	//----- nvinfo : EIATTR_CUDA_API_VERSION
	.align		4
        /*0000*/ 	.byte	0x04, 0x37
        /*0002*/ 	.short	(.L_33 - .L_32)
.L_32:
        /*0004*/ 	.word	0x00000082


	//----- nvinfo : EIATTR_KPARAM_INFO
	.align		4
.L_33:
        /*0008*/ 	.byte	0x04, 0x17
        /*000a*/ 	.short	(.L_35 - .L_34)
.L_34:
        /*000c*/ 	.word	0x00000000
        /*0010*/ 	.short	0x0002
        /*0012*/ 	.short	0x0010
        /*0014*/ 	.byte	0x00, 0xf0, 0x11, 0x00


	//----- nvinfo : EIATTR_KPARAM_INFO
	.align		4
.L_35:
        /*0018*/ 	.byte	0x04, 0x17
        /*001a*/ 	.short	(.L_37 - .L_36)
.L_36:
        /*001c*/ 	.word	0x00000000
        /*0020*/ 	.short	0x0001
        /*0022*/ 	.short	0x0008
        /*0024*/ 	.byte	0x00, 0xf5, 0x21, 0x00


	//----- nvinfo : EIATTR_KPARAM_INFO
	.align		4
.L_37:
        /*0028*/ 	.byte	0x04, 0x17
        /*002a*/ 	.short	(.L_39 - .L_38)
.L_38:
        /*002c*/ 	.word	0x00000000
        /*0030*/ 	.short	0x0000
        /*0032*/ 	.short	0x0000
        /*0034*/ 	.byte	0x00, 0xf5, 0x21, 0x00


	//----- nvinfo : EIATTR_SPARSE_MMA_MASK
	.align		4
.L_39:
        /*0038*/ 	.byte	0x03, 0x50
        /*003a*/ 	.short	0x0000


	//----- nvinfo : EIATTR_MAXREG_COUNT
	.align		4
        /*003c*/ 	.byte	0x03, 0x1b
        /*003e*/ 	.short	0x00ff


	//----- nvinfo : EIATTR_NUM_BARRIERS
	.align		4
        /*0040*/ 	.byte	0x02, 0x4c
        /*0042*/ 	.byte	0x01
	.zero		1


	//----- nvinfo : EIATTR_MERCURY_ISA_VERSION
	.align		4
        /*0044*/ 	.byte	0x03, 0x5f
        /*0046*/ 	.short	0x0101


	//----- nvinfo : EIATTR_VRC_CTA_INIT_COUNT
	.align		4
        /*0048*/ 	.byte	0x02, 0x4a
	.zero		1
	.zero		1


	//----- nvinfo : EIATTR_EXIT_INSTR_OFFSETS
	.align		4
        /*004c*/ 	.byte	0x04, 0x1c
        /*004e*/ 	.short	(.L_41 - .L_40)


	//   ....[0]....
.L_40:
        /*0050*/ 	.word	0x00000080


	//   ....[1]....
        /*0054*/ 	.word	0x00001230


	//----- nvinfo : EIATTR_CRS_STACK_SIZE
	.align		4
.L_41:
        /*0058*/ 	.byte	0x04, 0x1e
        /*005a*/ 	.short	(.L_43 - .L_42)
.L_42:
        /*005c*/ 	.word	0x00000000


	//----- nvinfo : EIATTR_CBANK_PARAM_SIZE
	.align		4
.L_43:
        /*0060*/ 	.byte	0x03, 0x19
        /*0062*/ 	.short	0x0014


	//----- nvinfo : EIATTR_PARAM_CBANK
	.align		4
        /*0064*/ 	.byte	0x04, 0x0a
        /*0066*/ 	.short	(.L_45 - .L_44)
	.align		4
.L_44:
        /*0068*/ 	.word	index@(.nv.constant0._Z26inve_matrix_gauss_jordan_2PdS_i)
        /*006c*/ 	.short	0x0380
        /*006e*/ 	.short	0x0014


	//----- nvinfo : EIATTR_SW_WAR
	.align		4
.L_45:
        /*0070*/ 	.byte	0x04, 0x36
        /*0072*/ 	.short	(.L_47 - .L_46)
.L_46:
        /*0074*/ 	.word	0x00000008
.L_47:


//--------------------- .nv.callgraph             --------------------------
	.section	.nv.callgraph,"",@"SHT_CUDA_CALLGRAPH"
	.align	4
	.sectionentsize	8
	.align		4
        /*0000*/ 	.word	0x00000000
	.align		4
        /*0004*/ 	.word	0xffffffff
	.align		4
        /*0008*/ 	.word	0x00000000
	.align		4
        /*000c*/ 	.word	0xfffffffe
	.align		4
        /*0010*/ 	.word	0x00000000
	.align		4
        /*0014*/ 	.word	0xfffffffd
	.align		4
        /*0018*/ 	.word	0x00000000
	.align		4
        /*001c*/ 	.word	0xfffffffc


//--------------------- .text._Z24inve_matrix_gauss_jordanPdS_i --------------------------
	.section	.text._Z24inve_matrix_gauss_jordanPdS_i,"ax",@progbits
	.align	128
        .global         _Z24inve_matrix_gauss_jordanPdS_i
        .type           _Z24inve_matrix_gauss_jordanPdS_i,@function
        .size           _Z24inve_matrix_gauss_jordanPdS_i,(.L_x_43 - _Z24inve_matrix_gauss_jordanPdS_i)
        .other          _Z24inve_matrix_gauss_jordanPdS_i,@"STO_CUDA_ENTRY STV_DEFAULT"
_Z24inve_matrix_gauss_jordanPdS_i:
.text._Z24inve_matrix_gauss_jordanPdS_i:
[----:B------:R-:W-:Y:S01]  /*0000*/  LDC R1, c[0x0][0x37c] ;  /* 0x0000df00ff017b82 */ /* 0x000fe20000000800 */
[----:B------:R-:W0:Y:S01]  /*0010*/  S2R R5, SR_TID.Y ;  /* 0x0000000000057919 */ /* 0x000e220000002200 */
[----:B------:R-:W0:Y:S06]  /*0020*/  LDCU UR6, c[0x0][0x390] ;  /* 0x00007200ff0677ac */ /* 0x000e2c0008000800 */
[----:B------:R-:W1:Y:S01]  /*0030*/  LDC.64 R6, c[0x0][0x380] ;  /* 0x0000e000ff067b82 */ /* 0x000e620000000a00 */
[----:B------:R-:W2:Y:S01]  /*0040*/  S2R R13, SR_TID.X ;  /* 0x00000000000d7919 */ /* 0x000ea20000002100 */
[----:B------:R-:W3:Y:S01]  /*0050*/  LDCU.64 UR10, c[0x0][0x358] ;  /* 0x00006b00ff0a77ac */ /* 0x000ee20008000a00 */
[----:B0-----:R-:W-:-:S04]  /*0060*/  IMAD R14, R5, UR6, R5 ;  /* 0x00000006050e7c24 */ /* 0x001fc8000f8e0205 */
[----:B--2---:R-:W-:-:S04]  /*0070*/  IMAD.IADD R4, R14, 0x1, R13 ;  /* 0x000000010e047824 */ /* 0x004fc800078e020d */
[----:B-1----:R-:W-:-:S06]  /*0080*/  IMAD.WIDE R6, R4, 0x8, R6 ;  /* 0x0000000804067825 */ /* 0x002fcc00078e0206 */
[----:B---3--:R-:W2:Y:S01]  /*0090*/  LDG.E.64 R6, desc[UR10][R6.64] ;  /* 0x0000000a06067981 */ /* 0x008ea2000c1e1b00 */
[----:B------:R-:W0:Y:S01]  /*00a0*/  S2UR UR5, SR_CgaCtaId ;  /* 0x00000000000579c3 */ /* 0x000e220000008800 */
[----:B------:R-:W-:Y:S01]  /*00b0*/  UMOV UR4, 0x400 ;  /* 0x0000040000047882 */ /* 0x000fe20000000000 */
[----:B------:R-:W-:Y:S02]  /*00c0*/  UISETP.NE.AND UP0, UPT, UR6, URZ, UPT ;  /* 0x000000ff0600728c */ /* 0x000fe4000bf05270 */
[----:B0-----:R-:W-:-:S06]  /*00d0*/  ULEA UR5, UR5, UR4, 0x18 ;  /* 0x0000000405057291 */ /* 0x001fcc000f8ec0ff */
[----:B------:R-:W-:Y:S01]  /*00e0*/  LEA R2, R4, UR5, 0x2 ;  /* 0x0000000504027c11 */ /* 0x000fe2000f8e10ff */
[----:B--2---:R-:W0:Y:S04]  /*00f0*/  F2F.F32.F64 R3, R6 ;  /* 0x0000000600037310 */ /* 0x004e280000301000 */
[----:B0-----:R0:W-:Y:S01]  /*0100*/  STS [R2], R3 ;  /* 0x0000000302007388 */ /* 0x0011e20000000800 */
[----:B------:R-:W-:Y:S05]  /*0110*/  BRA.U !UP0, `(.L_x_0) ;  /* 0x0000000908c47547 */ /* 0x000fea000b800000 */
[----:B------:R-:W-:Y:S02]  /*0120*/  UISETP.GE.U32.AND UP0, UPT, UR6, 0x4, UPT ;  /* 0x000000040600788c */ /* 0x000fe4000bf06070 */
[----:B------:R-:W-:Y:S01]  /*0130*/  ULOP3.LUT UR7, UR6, 0x3, URZ, 0xc0, !UPT ;  /* 0x0000000306077892 */ /* 0x000fe2000f8ec0ff */
[----:B------:R-:W-:-:S06]  /*0140*/  UMOV UR4, URZ ;  /* 0x000000ff00047c82 */ /* 0x000fcc0008000000 */
[----:B------:R-:W-:Y:S05]  /*0150*/  BRA.U !UP0, `(.L_x_1) ;  /* 0x0000000508f07547 */ /* 0x000fea000b800000 */
[----:B------:R-:W1:Y:S01]  /*0160*/  LDC R12, c[0x0][0x390] ;  /* 0x0000e400ff0c7b82 */ /* 0x000e620000000800 */
[----:B------:R-:W-:Y:S01]  /*0170*/  IMAD.U32 R11, RZ, RZ, UR5 ;  /* 0x00000005ff0b7e24 */ /* 0x000fe2000f8e00ff */
[----:B------:R-:W-:Y:S01]  /*0180*/  ULOP3.LUT UR4, UR6, 0xfffffffc, URZ, 0xc0, !UPT ;  /* 0xfffffffc06047892 */ /* 0x000fe2000f8ec0ff */
[----:B------:R-:W-:Y:S01]  /*0190*/  IMAD.MOV R10, RZ, RZ, -R5 ;  /* 0x000000ffff0a7224 */ /* 0x000fe200078e0a05 */
[----:B------:R-:W-:Y:S01]  /*01a0*/  ULEA UR8, UR6, 0x20, 0x4 ;  /* 0x0000002006087891 */ /* 0x000fe2000f8e20ff */
[----:B------:R-:W-:Y:S01]  /*01b0*/  IMAD R8, R14, 0x4, R11 ;  /* 0x000000040e087824 */ /* 0x000fe200078e020b */
[----:B------:R-:W-:Y:S01]  /*01c0*/  LEA R9, R13, R11, 0x2 ;  /* 0x0000000b0d097211 */ /* 0x000fe200078e10ff */
[----:B------:R-:W-:Y:S02]  /*01d0*/  ULEA UR6, UR6, 0x10, 0x4 ;  /* 0x0000001006067891 */ /* 0x000fe4000f8e20ff */
[----:B------:R-:W-:Y:S01]  /*01e0*/  VIADD R8, R8, 0x8 ;  /* 0x0000000808087836 */ /* 0x000fe20000000000 */
[----:B------:R-:W-:Y:S01]  /*01f0*/  IADD3 R9, PT, PT, R9, 0x8, RZ ;  /* 0x0000000809097810 */ /* 0x000fe20007ffe0ff */
[----:B------:R-:W-:-:S08]  /*0200*/  UMOV UR5, URZ ;  /* 0x000000ff00057c82 */ /* 0x000fd00008000000 */
.L_x_10:
[----:B------:R-:W-:Y:S06]  /*0210*/  BAR.SYNC.DEFER_BLOCKING 0x0 ;  /* 0x0000000000007b1d */ /* 0x000fec0000010000 */
[----:B------:R-:W-:Y:S01]  /*0220*/  BSSY.RECONVERGENT B0, `(.L_x_2) ;  /* 0x000000f000007945 */ /* 0x000fe20003800200 */
[----:B------:R-:W0:Y:S04]  /*0230*/  LDS R15, [R11] ;  /* 0x000000000b0f7984 */ /* 0x000e280000000800 */
[----:B--2---:R-:W2:Y:S01]  /*0240*/  LDS R0, [R9+-0x8] ;  /* 0xfffff80009007984 */ /* 0x004ea20000000800 */
[----:B0-----:R-:W0:Y:S08]  /*0250*/  MUFU.RCP R3, R15 ;  /* 0x0000000f00037308 */ /* 0x001e300000001000 */
[----:B--2---:R-:W2:Y:S01]  /*0260*/  FCHK P0, R0, R15 ;  /* 0x0000000f00007302 */ /* 0x004ea20000000000 */
[----:B0-----:R-:W-:-:S04]  /*0270*/  FFMA R6, -R15, R3, 1 ;  /* 0x3f8000000f067423 */ /* 0x001fc80000000103 */
[----:B------:R-:W-:-:S04]  /*0280*/  FFMA R3, R3, R6, R3 ;  /* 0x0000000603037223 */ /* 0x000fc80000000003 */
[----:B------:R-:W-:-:S04]  /*0290*/  FFMA R6, R0, R3, RZ ;  /* 0x0000000300067223 */ /* 0x000fc800000000ff */
[----:B------:R-:W-:-:S04]  /*02a0*/  FFMA R7, -R15, R6, R0 ;  /* 0x000000060f077223 */ /* 0x000fc80000000100 */
[----:B------:R-:W-:Y:S01]  /*02b0*/  FFMA R6, R3, R7, R6 ;  /* 0x0000000703067223 */ /* 0x000fe20000000006 */
[----:B--2---:R-:W-:Y:S06]  /*02c0*/  @!P0 BRA `(.L_x_3) ;  /* 0x0000000000108947 */ /* 0x004fec0003800000 */
[----:B------:R-:W-:Y:S01]  /*02d0*/  IMAD.MOV.U32 R3, RZ, RZ, R15 ;  /* 0x000000ffff037224 */ /* 0x000fe200078e000f */
[----:B------:R-:W-:-:S07]  /*02e0*/  MOV R15, 0x300 ;  /* 0x00000300000f7802 */ /* 0x000fce0000000f00 */
[----:B-1----:R-:W-:Y:S05]  /*02f0*/  CALL.REL.NOINC `($__internal_0_$__cuda_sm3x_div_rn_noftz_f32_slowpath) ;  /* 0x0000000800647944 */ /* 0x002fea0003c00000 */
[----:B------:R-:W-:-:S07]  /*0300*/  MOV R6, R3 ;  /* 0x0000000300067202 */ /* 0x000fce0000000f00 */
.L_x_3:
[----:B------:R-:W-:Y:S05]  /*0310*/  BSYNC.RECONVERGENT B0 ;  /* 0x0000000000007941 */ /* 0x000fea0003800200 */
.L_x_2:
[----:B------:R-:W-:Y:S01]  /*0320*/  STS [R9+-0x8], R6 ;  /* 0xfffff80609007388 */ /* 0x000fe20000000800 */
[----:B------:R-:W-:Y:S01]  /*0330*/  BAR.SYNC.DEFER_BLOCKING 0x0 ;  /* 0x0000000000007b1d */ /* 0x000fe20000010000 */
[----:B------:R-:W-:Y:S01]  /*0340*/  ISETP.NE.AND P0, PT, R10, RZ, PT ;  /* 0x000000ff0a00720c */ /* 0x000fe20003f05270 */
[----:B-1----:R-:W-:Y:S01]  /*0350*/  IMAD R18, R12, 0x4, R9 ;  /* 0x000000040c127824 */ /* 0x002fe200078e0209 */
[----:B------:R-:W-:-:S03]  /*0360*/  UIADD3 UR9, UPT, UPT, UR5, 0x1, URZ ;  /* 0x0000000105097890 */ /* 0x000fc6000fffe0ff */
[----:B------:R-:W-:Y:S08]  /*0370*/  BSSY.RECONVERGENT B0, `(.L_x_4) ;  /* 0x0000015000007945 */ /* 0x000ff00003800200 */
[----:B------:R-:W-:Y:S04]  /*0380*/  @P0 LDS R0, [R8+-0x8] ;  /* 0xfffff80008000984 */ /* 0x000fe80000000800 */
[----:B------:R-:W-:Y:S04]  /*0390*/  @P0 LDS R3, [R9+-0x8] ;  /* 0xfffff80009030984 */ /* 0x000fe80000000800 */
[----:B------:R-:W0:Y:S02]  /*03a0*/  @P0 LDS R7, [R2] ;  /* 0x0000000002070984 */ /* 0x000e240000000800 */
[----:B0-----:R-:W-:Y:S01]  /*03b0*/  @P0 FFMA R3, -R0, R3, R7 ;  /* 0x0000000300030223 */ /* 0x001fe20000000107 */
[----:B------:R-:W-:-:S04]  /*03c0*/  IMAD R7, R12, 0x4, R11 ;  /* 0x000000040c077824 */ /* 0x000fc800078e020b */
[----:B------:R-:W-:Y:S01]  /*03d0*/  @P0 STS [R2], R3 ;  /* 0x0000000302000388 */ /* 0x000fe20000000800 */
[----:B------:R-:W-:Y:S06]  /*03e0*/  BAR.SYNC.DEFER_BLOCKING 0x0 ;  /* 0x0000000000007b1d */ /* 0x000fec0000010000 */
[----:B------:R-:W0:Y:S04]  /*03f0*/  LDS R7, [R7+0x8] ;  /* 0x0000080007077984 */ /* 0x000e280000000800 */
[----:B------:R-:W1:Y:S01]  /*0400*/  LDS R0, [R18+-0x4] ;  /* 0xfffffc0012007984 */ /* 0x000e620000000800 */
[----:B0-----:R-:W0:Y:S08]  /*0410*/  MUFU.RCP R6, R7 ;  /* 0x0000000700067308 */ /* 0x001e300000001000 */
[----:B-1----:R-:W1:Y:S01]  /*0420*/  FCHK P0, R0, R7 ;  /* 0x0000000700007302 */ /* 0x002e620000000000 */
[----:B0-----:R-:W-:-:S04]  /*0430*/  FFMA R15, -R7, R6, 1 ;  /* 0x3f800000070f7423 */ /* 0x001fc80000000106 */
[----:B------:R-:W-:-:S04]  /*0440*/  FFMA R15, R6, R15, R6 ;  /* 0x0000000f060f7223 */ /* 0x000fc80000000006 */
[----:B------:R-:W-:-:S04]  /*0450*/  FFMA R6, R0, R15, RZ ;  /* 0x0000000f00067223 */ /* 0x000fc800000000ff */
[----:B------:R-:W-:-:S04]  /*0460*/  FFMA R3, -R7, R6, R0 ;  /* 0x0000000607037223 */ /* 0x000fc80000000100 */
[----:B------:R-:W-:Y:S01]  /*0470*/  FFMA R3, R15, R3, R6 ;  /* 0x000000030f037223 */ /* 0x000fe20000000006 */
[----:B-1----:R-:W-:Y:S06]  /*0480*/  @!P0 BRA `(.L_x_5) ;  /* 0x00000000000c8947 */ /* 0x002fec0003800000 */
[----:B------:R-:W-:Y:S02]  /*0490*/  MOV R3, R7 ;  /* 0x0000000700037202 */ /* 0x000fe40000000f00 */
[----:B------:R-:W-:-:S07]  /*04a0*/  MOV R15, 0x4c0 ;  /* 0x000004c0000f7802 */ /* 0x000fce0000000f00 */
[----:B------:R-:W-:Y:S05]  /*04b0*/  CALL.REL.NOINC `($__internal_0_$__cuda_sm3x_div_rn_noftz_f32_slowpath) ;  /* 0x0000000400f47944 */ /* 0x000fea0003c00000 */
.L_x_5:
[----:B------:R-:W-:Y:S05]  /*04c0*/  BSYNC.RECONVERGENT B0 ;  /* 0x0000000000007941 */ /* 0x000fea0003800200 */
.L_x_4:
[----:B------:R-:W-:Y:S01]  /*04d0*/  STS [R18+-0x4], R3 ;  /* 0xfffffc0312007388 */ /* 0x000fe20000000800 */
[----:B------:R-:W-:Y:S01]  /*04e0*/  BAR.SYNC.DEFER_BLOCKING 0x0 ;  /* 0x0000000000007b1d */ /* 0x000fe20000010000 */
[----:B------:R-:W-:Y:S01]  /*04f0*/  ISETP.NE.AND P0, PT, R5, UR9, PT ;  /* 0x0000000905007c0c */ /* 0x000fe2000bf05270 */
[C---:B------:R-:W-:Y:S01]  /*0500*/  IMAD R6, R12.reuse, 0x8, R11 ;  /* 0x000000080c067824 */ /* 0x040fe200078e020b */
[----:B------:R-:W-:Y:S01]  /*0510*/  UIADD3 UR9, UPT, UPT, UR5, 0x2, URZ ;  /* 0x0000000205097890 */ /* 0x000fe2000fffe0ff */
[----:B------:R-:W-:Y:S02]  /*0520*/  IMAD R20, R12, 0x8, R9 ;  /* 0x000000080c147824 */ /* 0x000fe400078e0209 */
[----:B------:R-:W-:Y:S08]  /*0530*/  BSSY.RECONVERGENT B0, `(.L_x_6) ;  /* 0x0000014000007945 */ /* 0x000ff00003800200 */
[----:B------:R-:W-:Y:S04]  /*0540*/  @P0 LDS R7, [R18+-0x4] ;  /* 0xfffffc0012070984 */ /* 0x000fe80000000800 */
[----:B------:R-:W-:Y:S04]  /*0550*/  @P0 LDS R0, [R8+-0x4] ;  /* 0xfffffc0008000984 */ /* 0x000fe80000000800 */
[----:B------:R-:W0:Y:S02]  /*0560*/  @P0 LDS R15, [R2] ;  /* 0x00000000020f0984 */ /* 0x000e240000000800 */
[----:B0-----:R-:W-:-:S05]  /*0570*/  @P0 FFMA R7, -R0, R7, R15 ;  /* 0x0000000700070223 */ /* 0x001fca000000010f */
[----:B------:R-:W-:Y:S01]  /*0580*/  @P0 STS [R2], R7 ;  /* 0x0000000702000388 */ /* 0x000fe20000000800 */
[----:B------:R-:W-:Y:S06]  /*0590*/  BAR.SYNC.DEFER_BLOCKING 0x0 ;  /* 0x0000000000007b1d */ /* 0x000fec0000010000 */
[----:B------:R-:W0:Y:S04]  /*05a0*/  LDS R15, [R6+0x10] ;  /* 0x00001000060f7984 */ /* 0x000e280000000800 */
[----:B------:R-:W1:Y:S01]  /*05b0*/  LDS R0, [R20] ;  /* 0x0000000014007984 */ /* 0x000e620000000800 */
        /* <DEDUP_REMOVED lines=11> */
.L_x_7:
[----:B------:R-:W-:Y:S05]  /*0670*/  BSYNC.RECONVERGENT B0 ;  /* 0x0000000000007941 */ /* 0x000fea0003800200 */
.L_x_6:
[----:B------:R-:W-:Y:S01]  /*0680*/  STS [R20], R3 ;  /* 0x0000000314007388 */ /* 0x000fe20000000800 */
[----:B------:R-:W-:Y:S01]  /*0690*/  BAR.SYNC.DEFER_BLOCKING 0x0 ;  /* 0x0000000000007b1d */ /* 0x000fe20000010000 */
[----:B------:R-:W-:Y:S01]  /*06a0*/  ISETP.NE.AND P0, PT, R5, UR9, PT ;  /* 0x0000000905007c0c */ /* 0x000fe2000bf05270 */
[C---:B------:R-:W-:Y:S01]  /*06b0*/  IMAD R6, R12.reuse, 0xc, R11 ;  /* 0x0000000c0c067824 */ /* 0x040fe200078e020b */
[----:B------:R-:W-:Y:S01]  /*06c0*/  UIADD3 UR9, UPT, UPT, UR5, 0x3, URZ ;  /* 0x0000000305097890 */ /* 0x000fe2000fffe0ff */
[----:B------:R-:W-:Y:S02]  /*06d0*/  IMAD R18, R12, 0xc, R9 ;  /* 0x0000000c0c127824 */ /* 0x000fe400078e0209 */
[----:B------:R-:W-:Y:S08]  /*06e0*/  BSSY.RECONVERGENT B0, `(.L_x_8) ;  /* 0x0000014000007945 */ /* 0x000ff00003800200 */
[----:B------:R-:W-:Y:S04]  /*06f0*/  @P0 LDS R7, [R20] ;  /* 0x0000000014070984 */ /* 0x000fe80000000800 */
[----:B------:R-:W-:Y:S04]  /*0700*/  @P0 LDS R0, [R8] ;  /* 0x0000000008000984 */ /* 0x000fe80000000800 */
[----:B------:R-:W0:Y:S02]  /*0710*/  @P0 LDS R15, [R2] ;  /* 0x00000000020f0984 */ /* 0x000e240000000800 */
[----:B0-----:R-:W-:-:S05]  /*0720*/  @P0 FFMA R7, -R0, R7, R15 ;  /* 0x0000000700070223 */ /* 0x001fca000000010f */
[----:B------:R-:W-:Y:S01]  /*0730*/  @P0 STS [R2], R7 ;  /* 0x0000000702000388 */ /* 0x000fe20000000800 */
[----:B------:R-:W-:Y:S06]  /*0740*/  BAR.SYNC.DEFER_BLOCKING 0x0 ;  /* 0x0000000000007b1d */ /* 0x000fec0000010000 */
[----:B------:R-:W0:Y:S04]  /*0750*/  LDS R15, [R6+0x18] ;  /* 0x00001800060f7984 */ /* 0x000e280000000800 */
[----:B------:R-:W1:Y:S01]  /*0760*/  LDS R0, [R18+0x4] ;  /* 0x0000040012007984 */ /* 0x000e620000000800 */
        /* <DEDUP_REMOVED lines=8> */
[----:B------:R-:W-:Y:S01]  /*07f0*/  IMAD.MOV.U32 R3, RZ, RZ, R15 ;  /* 0x000000ffff037224 */ /* 0x000fe200078e000f */
[----:B------:R-:W-:-:S07]  /*0800*/  MOV R15, 0x820 ;  /* 0x00000820000f7802 */ /* 0x000fce0000000f00 */
[----:B------:R-:W-:Y:S05]  /*0810*/  CALL.REL.NOINC `($__internal_0_$__cuda_sm3x_div_rn_noftz_f32_slowpath) ;  /* 0x00000004001c7944 */ /* 0x000fea0003c00000 */
.L_x_9:
[----:B------:R-:W-:Y:S05]  /*0820*/  BSYNC.RECONVERGENT B0 ;  /* 0x0000000000007941 */ /* 0x000fea0003800200 */
.L_x_8:
[----:B------:R-:W-:Y:S01]  /*0830*/  STS [R18+0x4], R3 ;  /* 0x0000040312007388 */ /* 0x000fe20000000800 */
[----:B------:R-:W-:Y:S01]  /*0840*/  BAR.SYNC.DEFER_BLOCKING 0x0 ;  /* 0x0000000000007b1d */ /* 0x000fe20000010000 */
[----:B------:R-:W-:Y:S01]  /*0850*/  ISETP.NE.AND P0, PT, R5, UR9, PT ;  /* 0x0000000905007c0c */ /* 0x000fe2000bf05270 */
[----:B------:R-:W-:Y:S01]  /*0860*/  UIADD3 UR5, UPT, UPT, UR5, 0x4, URZ ;  /* 0x0000000405057890 */ /* 0x000fe2000fffe0ff */
[----:B------:R-:W-:Y:S01]  /*0870*/  VIADD R10, R10, 0x4 ;  /* 0x000000040a0a7836 */ /* 0x000fe20000000000 */
[----:B------:R-:W-:Y:S01]  /*0880*/  IADD3 R11, PT, PT, R11, UR8, RZ ;  /* 0x000000080b0b7c10 */ /* 0x000fe2000fffe0ff */
[----:B------:R-:W-:Y:S01]  /*0890*/  VIADD R9, R9, UR6 ;  /* 0x0000000609097c36 */ /* 0x000fe20008000000 */
[----:B------:R-:W-:-:S08]  /*08a0*/  UISETP.NE.AND UP0, UPT, UR5, UR4, UPT ;  /* 0x000000040500728c */ /* 0x000fd0000bf05270 */
[----:B------:R-:W-:Y:S04]  /*08b0*/  @P0 LDS R7, [R18+0x4] ;  /* 0x0000040012070984 */ /* 0x000fe80000000800 */
[----:B------:R0:W-:Y:S04]  /*08c0*/  @P0 LDS R0, [R8+0x4] ;  /* 0x0000040008000984 */ /* 0x0001e80000000800 */
[----:B------:R-:W1:Y:S01]  /*08d0*/  @P0 LDS R15, [R2] ;  /* 0x00000000020f0984 */ /* 0x000e620000000800 */
[----:B0-----:R-:W-:Y:S02]  /*08e0*/  VIADD R8, R8, 0x10 ;  /* 0x0000001008087836 */ /* 0x001fe40000000000 */
[----:B-1----:R-:W-:-:S05]  /*08f0*/  @P0 FFMA R7, -R0, R7, R15 ;  /* 0x0000000700070223 */ /* 0x002fca000000010f */
[----:B------:R2:W-:Y:S01]  /*0900*/  @P0 STS [R2], R7 ;  /* 0x0000000702000388 */ /* 0x0005e20000000800 */
[----:B------:R-:W-:Y:S05]  /*0910*/  BRA.U UP0, `(.L_x_10) ;  /* 0xfffffff9003c7547 */ /* 0x000fea000b83ffff */
.L_x_1:
[----:B------:R-:W-:-:S09]  /*0920*/  UISETP.NE.AND UP0, UPT, UR7, URZ, UPT ;  /* 0x000000ff0700728c */ /* 0x000fd2000bf05270 */
[----:B------:R-:W-:Y:S05]  /*0930*/  BRA.U !UP0, `(.L_x_0) ;  /* 0x0000000108bc7547 */ /* 0x000fea000b800000 */
[----:B------:R-:W1:Y:S01]  /*0940*/  S2R R8, SR_CgaCtaId ;  /* 0x0000000000087919 */ /* 0x000e620000008800 */
[----:B------:R-:W3:Y:S01]  /*0950*/  LDC R11, c[0x0][0x390] ;  /* 0x0000e400ff0b7b82 */ /* 0x000ee20000000800 */
[----:B0-----:R-:W-:Y:S01]  /*0960*/  MOV R3, 0x400 ;  /* 0x0000040000037802 */ /* 0x001fe20000000f00 */
[----:B------:R-:W-:Y:S01]  /*0970*/  UIADD3 UR5, UPT, UPT, -UR7, URZ, URZ ;  /* 0x000000ff07057290 */ /* 0x000fe2000fffe1ff */
[----:B------:R-:W-:Y:S02]  /*0980*/  IADD3 R5, PT, PT, -R5, UR4, RZ ;  /* 0x0000000405057c10 */ /* 0x000fe4000fffe1ff */
[C---:B---3--:R-:W-:Y:S01]  /*0990*/  IADD3 R0, PT, PT, R11.reuse, 0x2, RZ ;  /* 0x000000020b007810 */ /* 0x048fe20007ffe0ff */
[C---:B------:R-:W-:Y:S01]  /*09a0*/  VIADD R6, R11.reuse, 0x1 ;  /* 0x000000010b067836 */ /* 0x040fe20000000000 */
[C---:B------:R-:W-:Y:S02]  /*09b0*/  LEA R12, R11.reuse, 0x8, 0x2 ;  /* 0x000000080b0c7811 */ /* 0x040fe400078e10ff */
[----:B------:R-:W-:Y:S01]  /*09c0*/  LEA R11, R11, 0x4, 0x2 ;  /* 0x000000040b0b7811 */ /* 0x000fe200078e10ff */
[----:B------:R-:W-:Y:S01]  /*09d0*/  IMAD R0, R0, UR4, RZ ;  /* 0x0000000400007c24 */ /* 0x000fe2000f8e02ff */
[----:B-1----:R-:W-:Y:S01]  /*09e0*/  LEA R3, R8, R3, 0x18 ;  /* 0x0000000308037211 */ /* 0x002fe200078ec0ff */
[----:B------:R-:W-:-:S02]  /*09f0*/  VIADD R8, R14, UR4 ;  /* 0x000000040e087c36 */ /* 0x000fc40008000000 */
[----:B------:R-:W-:Y:S02]  /*0a00*/  IMAD R6, R6, UR4, R13 ;  /* 0x0000000406067c24 */ /* 0x000fe4000f8e020d */
[--C-:B------:R-:W-:Y:S01]  /*0a10*/  IMAD R9, R0, 0x4, R3.reuse ;  /* 0x0000000400097824 */ /* 0x100fe200078e0203 */
[----:B------:R-:W-:Y:S01]  /*0a20*/  LEA R8, R8, R3, 0x2 ;  /* 0x0000000308087211 */ /* 0x000fe200078e10ff */
[----:B------:R-:W-:-:S07]  /*0a30*/  IMAD.U32 R10, R6, 0x4, R3 ;  /* 0x00000004060a7824 */ /* 0x000fce00078e0003 */
.L_x_13:
[----:B------:R-:W-:Y:S01]  /*0a40*/  BAR.SYNC.DEFER_BLOCKING 0x0 ;  /* 0x0000000000007b1d */ /* 0x000fe20000010000 */
[----:B------:R-:W-:-:S04]  /*0a50*/  UIADD3 UR5, UPT, UPT, UR5, 0x1, URZ ;  /* 0x0000000105057890 */ /* 0x000fc8000fffe0ff */
[----:B------:R-:W-:Y:S01]  /*0a60*/  UISETP.NE.AND UP0, UPT, UR5, URZ, UPT ;  /* 0x000000ff0500728c */ /* 0x000fe2000bf05270 */
[----:B------:R-:W-:Y:S01]  /*0a70*/  BSSY.RECONVERGENT B0, `(.L_x_11) ;  /* 0x000000e000007945 */ /* 0x000fe20003800200 */
[----:B------:R-:W0:Y:S04]  /*0a80*/  LDS R13, [R9] ;  /* 0x00000000090d7984 */ /* 0x000e280000000800 */
[----:B-1----:R-:W1:Y:S01]  /*0a90*/  LDS R0, [R10] ;  /* 0x000000000a007984 */ /* 0x002e620000000800 */
[----:B0-----:R-:W0:Y:S08]  /*0aa0*/  MUFU.RCP R3, R13 ;  /* 0x0000000d00037308 */ /* 0x001e300000001000 */
[----:B-1----:R-:W1:Y:S01]  /*0ab0*/  FCHK P0, R0, R13 ;  /* 0x0000000d00007302 */ /* 0x002e620000000000 */
[----:B0-----:R-:W-:-:S04]  /*0ac0*/  FFMA R6, -R13, R3, 1 ;  /* 0x3f8000000d067423 */ /* 0x001fc80000000103 */
[----:B------:R-:W-:-:S04]  /*0ad0*/  FFMA R3, R3, R6, R3 ;  /* 0x0000000603037223 */ /* 0x000fc80000000003 */
[----:B------:R-:W-:-:S04]  /*0ae0*/  FFMA R6, R0, R3, RZ ;  /* 0x0000000300067223 */ /* 0x000fc800000000ff */
[----:B--2---:R-:W-:-:S04]  /*0af0*/  FFMA R7, -R13, R6, R0 ;  /* 0x000000060d077223 */ /* 0x004fc80000000100 */
[----:B------:R-:W-:Y:S01]  /*0b00*/  FFMA R3, R3, R7, R6 ;  /* 0x0000000703037223 */ /* 0x000fe20000000006 */
[----:B-1----:R-:W-:Y:S06]  /*0b10*/  @!P0 BRA `(.L_x_12) ;  /* 0x00000000000c8947 */ /* 0x002fec0003800000 */
[----:B------:R-:W-:Y:S02]  /*0b20*/  MOV R3, R13 ;  /* 0x0000000d00037202 */ /* 0x000fe40000000f00 */
[----:B------:R-:W-:-:S07]  /*0b30*/  MOV R15, 0xb50 ;  /* 0x00000b50000f7802 */ /* 0x000fce0000000f00 */
[----:B------:R-:W-:Y:S05]  /*0b40*/  CALL.REL.NOINC `($__internal_0_$__cuda_sm3x_div_rn_noftz_f32_slowpath) ;  /* 0x0000000000507944 */ /* 0x000fea0003c00000 */
.L_x_12:
[----:B------:R-:W-:Y:S05]  /*0b50*/  BSYNC.RECONVERGENT B0 ;  /* 0x0000000000007941 */ /* 0x000fea0003800200 */
.L_x_11:
[----:B------:R-:W-:Y:S01]  /*0b60*/  STS [R10], R3 ;  /* 0x000000030a007388 */ /* 0x000fe20000000800 */
[----:B------:R-:W-:Y:S01]  /*0b70*/  BAR.SYNC.DEFER_BLOCKING 0x0 ;  /* 0x0000000000007b1d */ /* 0x000fe20000010000 */
[C---:B------:R-:W-:Y:S01]  /*0b80*/  ISETP.NE.AND P0, PT, R5.reuse, RZ, PT ;  /* 0x000000ff0500720c */ /* 0x040fe20003f05270 */
[----:B------:R-:W-:Y:S02]  /*0b90*/  IMAD.IADD R9, R12, 0x1, R9 ;  /* 0x000000010c097824 */ /* 0x000fe400078e0209 */
[----:B------:R-:W-:-:S10]  /*0ba0*/  VIADD R5, R5, 0x1 ;  /* 0x0000000105057836 */ /* 0x000fd40000000000 */
[----:B------:R0:W-:Y:S04]  /*0bb0*/  @P0 LDS R0, [R8] ;  /* 0x0000000008000984 */ /* 0x0001e80000000800 */
[----:B------:R1:W-:Y:S04]  /*0bc0*/  @P0 LDS R7, [R10] ;  /* 0x000000000a070984 */ /* 0x0003e80000000800 */
[----:B------:R-:W2:Y:S01]  /*0bd0*/  @P0 LDS R13, [R2] ;  /* 0x00000000020d0984 */ /* 0x000ea20000000800 */
[----:B0-----:R-:W-:Y:S01]  /*0be0*/  IADD3 R8, PT, PT, R8, 0x4, RZ ;  /* 0x0000000408087810 */ /* 0x001fe20007ffe0ff */
[----:B-1----:R-:W-:-:S02]  /*0bf0*/  IMAD.IADD R10, R11, 0x1, R10 ;  /* 0x000000010b0a7824 */ /* 0x002fc400078e020a */
[----:B--2---:R-:W-:-:S05]  /*0c00*/  @P0 FFMA R7, -R0, R7, R13 ;  /* 0x0000000700070223 */ /* 0x004fca000000010d */
[----:B------:R1:W-:Y:S01]  /*0c10*/  @P0 STS [R2], R7 ;  /* 0x0000000702000388 */ /* 0x0003e20000000800 */
[----:B------:R-:W-:Y:S05]  /*0c20*/  BRA.U UP0, `(.L_x_13) ;  /* 0xfffffffd00847547 */ /* 0x000fea000b83ffff */
.L_x_0:
[----:B------:R-:W1:Y:S01]  /*0c30*/  LDS R6, [R2] ;  /* 0x0000000002067984 */ /* 0x000e620000000800 */
[----:B------:R-:W3:Y:S02]  /*0c40*/  LDC.64 R8, c[0x0][0x388] ;  /* 0x0000e200ff087b82 */ /* 0x000ee40000000a00 */
[----:B---3--:R-:W-:Y:S01]  /*0c50*/  IMAD.WIDE R4, R4, 0x8, R8 ;  /* 0x0000000804047825 */ /* 0x008fe200078e0208 */
[----:B-12---:R-:W1:Y:S04]  /*0c60*/  F2F.F64.F32 R6, R6 ;  /* 0x0000000600067310 */ /* 0x006e680000201800 */
[----:B-1----:R-:W-:Y:S01]  /*0c70*/  STG.E.64 desc[UR10][R4.64], R6 ;  /* 0x0000000604007986 */ /* 0x002fe2000c101b0a */
[----:B------:R-:W-:Y:S05]  /*0c80*/  EXIT ;  /* 0x000000000000794d */ /* 0x000fea0003800000 */
        .weak           $__internal_0_$__cuda_sm3x_div_rn_noftz_f32_slowpath
        .type           $__internal_0_$__cuda_sm3x_div_rn_noftz_f32_slowpath,@function
        .size           $__internal_0_$__cuda_sm3x_div_rn_noftz_f32_slowpath,(.L_x_43 - $__internal_0_$__cuda_sm3x_div_rn_noftz_f32_slowpath)
$__internal_0_$__cuda_sm3x_div_rn_noftz_f32_slowpath:
[----:B------:R-:W-:Y:S01]  /*0c90*/  SHF.R.U32.HI R6, RZ, 0x17, R3 ;  /* 0x00000017ff067819 */ /* 0x000fe20000011603 */
[----:B------:R-:W-:Y:S01]  /*0ca0*/  BSSY.RECONVERGENT B1, `(.L_x_14) ;  /* 0x0000062000017945 */ /* 0x000fe20003800200 */
[----:B------:R-:W-:Y:S02]  /*0cb0*/  SHF.R.U32.HI R17, RZ, 0x17, R0 ;  /* 0x00000017ff117819 */ /* 0x000fe40000011600 */
[----:B------:R-:W-:Y:S02]  /*0cc0*/  LOP3.LUT R6, R6, 0xff, RZ, 0xc0, !PT ;  /* 0x000000ff06067812 */ /* 0x000fe400078ec0ff */
[----:B------:R-:W-:Y:S02]  /*0cd0*/  LOP3.LUT R17, R17, 0xff, RZ, 0xc0, !PT ;  /* 0x000000ff11117812 */ /* 0x000fe400078ec0ff */
[----:B------:R-:W-:-:S03]  /*0ce0*/  IADD3 R19, PT, PT, R6, -0x1, RZ ;  /* 0xffffffff06137810 */ /* 0x000fc60007ffe0ff */
[----:B------:R-:W-:Y:S01]  /*0cf0*/  VIADD R16, R17, 0xffffffff ;  /* 0xffffffff11107836 */ /* 0x000fe20000000000 */
[----:B------:R-:W-:-:S04]  /*0d00*/  ISETP.GT.U32.AND P0, PT, R19, 0xfd, PT ;  /* 0x000000fd1300780c */ /* 0x000fc80003f04070 */
[----:B------:R-:W-:-:S13]  /*0d10*/  ISETP.GT.U32.OR P0, PT, R16, 0xfd, P0 ;  /* 0x000000fd1000780c */ /* 0x000fda0000704470 */
[----:B------:R-:W-:Y:S01]  /*0d20*/  @!P0 MOV R7, RZ ;  /* 0x000000ff00078202 */ /* 0x000fe20000000f00 */
[----:B------:R-:W-:Y:S06]  /*0d30*/  @!P0 BRA `(.L_x_15) ;  /* 0x00000000005c8947 */ /* 0x000fec0003800000 */
[----:B------:R-:W-:Y:S02]  /*0d40*/  FSETP.GTU.FTZ.AND P0, PT, |R0|, +INF , PT ;  /* 0x7f8000000000780b */ /* 0x000fe40003f1c200 */
[----:B------:R-:W-:-:S04]  /*0d50*/  FSETP.GTU.FTZ.AND P1, PT, |R3|, +INF , PT ;  /* 0x7f8000000300780b */ /* 0x000fc80003f3c200 */
[----:B------:R-:W-:-:S13]  /*0d60*/  PLOP3.LUT P0, PT, P0, P1, PT, 0xf8, 0x8f ;  /* 0x00000000008f781c */ /* 0x000fda0000703f70 */
[----:B------:R-:W-:Y:S05]  /*0d70*/  @P0 BRA `(.L_x_16) ;  /* 0x00000004004c0947 */ /* 0x000fea0003800000 */
[----:B------:R-:W-:-:S13]  /*0d80*/  LOP3.LUT P0, RZ, R3, 0x7fffffff, R0, 0xc8, !PT ;  /* 0x7fffffff03ff7812 */ /* 0x000fda000780c800 */
[----:B------:R-:W-:Y:S05]  /*0d90*/  @!P0 BRA `(.L_x_17) ;  /* 0x00000004003c8947 */ /* 0x000fea0003800000 */
[C---:B------:R-:W-:Y:S02]  /*0da0*/  FSETP.NEU.FTZ.AND P2, PT, |R0|.reuse, +INF , PT ;  /* 0x7f8000000000780b */ /* 0x040fe40003f5d200 */
[----:B------:R-:W-:Y:S02]  /*0db0*/  FSETP.NEU.FTZ.AND P1, PT, |R3|, +INF , PT ;  /* 0x7f8000000300780b */ /* 0x000fe40003f3d200 */
[----:B------:R-:W-:-:S11]  /*0dc0*/  FSETP.NEU.FTZ.AND P0, PT, |R0|, +INF , PT ;  /* 0x7f8000000000780b */ /* 0x000fd60003f1d200 */
[----:B------:R-:W-:Y:S05]  /*0dd0*/  @!P1 BRA !P2, `(.L_x_17) ;  /* 0x00000004002c9947 */ /* 0x000fea0005000000 */
[----:B------:R-:W-:-:S04]  /*0de0*/  LOP3.LUT P2, RZ, R0, 0x7fffffff, RZ, 0xc0, !PT ;  /* 0x7fffffff00ff7812 */ /* 0x000fc8000784c0ff */
[----:B------:R-:W-:-:S13]  /*0df0*/  PLOP3.LUT P1, PT, P1, P2, PT, 0x2f, 0xf2 ;  /* 0x0000000000f2781c */ /* 0x000fda0000f24577 */
[----:B------:R-:W-:Y:S05]  /*0e00*/  @P1 BRA `(.L_x_18) ;  /* 0x0000000400181947 */ /* 0x000fea0003800000 */
[----:B------:R-:W-:-:S04]  /*0e10*/  LOP3.LUT P1, RZ, R3, 0x7fffffff, RZ, 0xc0, !PT ;  /* 0x7fffffff03ff7812 */ /* 0x000fc8000782c0ff */
[----:B------:R-:W-:-:S13]  /*0e20*/  PLOP3.LUT P0, PT, P0, P1, PT, 0x2f, 0xf2 ;  /* 0x0000000000f2781c */ /* 0x000fda0000702577 */
[----:B------:R-:W-:Y:S05]  /*0e30*/  @P0 BRA `(.L_x_19) ;  /* 0x0000000400000947 */ /* 0x000fea0003800000 */
[----:B------:R-:W-:Y:S02]  /*0e40*/  ISETP.GE.AND P0, PT, R16, RZ, PT ;  /* 0x000000ff1000720c */ /* 0x000fe40003f06270 */
[----:B------:R-:W-:-:S11]  /*0e50*/  ISETP.GE.AND P1, PT, R19, RZ, PT ;  /* 0x000000ff1300720c */ /* 0x000fd60003f26270 */
[----:B------:R-:W-:Y:S01]  /*0e60*/  @P0 IMAD.MOV.U32 R7, RZ, RZ, RZ ;  /* 0x000000ffff070224 */ /* 0x000fe200078e00ff */
[----:B------:R-:W-:Y:S01]  /*0e70*/  @!P0 MOV R7, 0xffffffc0 ;  /* 0xffffffc000078802 */ /* 0x000fe20000000f00 */
[----:B------:R-:W-:Y:S01]  /*0e80*/  @!P0 FFMA R0, R0, 1.84467440737095516160e+19, RZ ;  /* 0x5f80000000008823 */ /* 0x000fe200000000ff */
[----:B------:R-:W-:-:S03]  /*0e90*/  @!P1 FFMA R3, R3, 1.84467440737095516160e+19, RZ ;  /* 0x5f80000003039823 */ /* 0x000fc600000000ff */
[----:B------:R-:W-:-:S07]  /*0ea0*/  @!P1 VIADD R7, R7, 0x40 ;  /* 0x0000004007079836 */ /* 0x000fce0000000000 */
.L_x_15:
[----:B------:R-:W-:Y:S01]  /*0eb0*/  LEA R16, R6, 0xc0800000, 0x17 ;  /* 0xc080000006107811 */ /* 0x000fe200078eb8ff */
[----:B------:R-:W-:Y:S01]  /*0ec0*/  VIADD R17, R17, 0xffffff81 ;  /* 0xffffff8111117836 */ /* 0x000fe20000000000 */
[----:B------:R-:W-:Y:S02]  /*0ed0*/  BSSY.RECONVERGENT B2, `(.L_x_20) ;  /* 0x0000035000027945 */ /* 0x000fe40003800200 */
[----:B------:R-:W-:Y:S01]  /*0ee0*/  IADD3 R21, PT, PT, -R16, R3, RZ ;  /* 0x0000000310157210 */ /* 0x000fe20007ffe1ff */
[----:B------:R-:W-:-:S03]  /*0ef0*/  IMAD R0, R17, -0x800000, R0 ;  /* 0xff80000011007824 */ /* 0x000fc600078e0200 */
[----:B------:R-:W0:Y:S01]  /*0f00*/  MUFU.RCP R16, R21 ;  /* 0x0000001500107308 */ /* 0x000e220000001000 */
[----:B------:R-:W-:-:S04]  /*0f10*/  FADD.FTZ R3, -R21, -RZ ;  /* 0x800000ff15037221 */ /* 0x000fc80000010100 */
[----:B0-----:R-:W-:-:S04]  /*0f20*/  FFMA R19, R16, R3, 1 ;  /* 0x3f80000010137423 */ /* 0x001fc80000000003 */
[----:B------:R-:W-:-:S04]  /*0f30*/  FFMA R16, R16, R19, R16 ;  /* 0x0000001310107223 */ /* 0x000fc80000000010 */
[----:B------:R-:W-:-:S04]  /*0f40*/  FFMA R19, R0, R16, RZ ;  /* 0x0000001000137223 */ /* 0x000fc800000000ff */
[----:B------:R-:W-:-:S04]  /*0f50*/  FFMA R22, R3, R19, R0 ;  /* 0x0000001303167223 */ /* 0x000fc80000000000 */
[----:B------:R-:W-:Y:S01]  /*0f60*/  FFMA R19, R16, R22, R19 ;  /* 0x0000001610137223 */ /* 0x000fe20000000013 */
[----:B------:R-:W-:-:S03]  /*0f70*/  IADD3 R22, PT, PT, R17, 0x7f, -R6 ;  /* 0x0000007f11167810 */ /* 0x000fc60007ffe806 */
[----:B------:R-:W-:Y:S01]  /*0f80*/  FFMA R0, R3, R19, R0 ;  /* 0x0000001303007223 */ /* 0x000fe20000000000 */
[----:B------:R-:W-:-:S03]  /*0f90*/  IADD3 R22, PT, PT, R22, R7, RZ ;  /* 0x0000000716167210 */ /* 0x000fc60007ffe0ff */
[----:B------:R-:W-:-:S05]  /*0fa0*/  FFMA R3, R16, R0, R19 ;  /* 0x0000000010037223 */ /* 0x000fca0000000013 */
[----:B------:R-:W-:-:S04]  /*0fb0*/  SHF.R.U32.HI R6, RZ, 0x17, R3 ;  /* 0x00000017ff067819 */ /* 0x000fc80000011603 */
[----:B------:R-:W-:-:S05]  /*0fc0*/  LOP3.LUT R6, R6, 0xff, RZ, 0xc0, !PT ;  /* 0x000000ff06067812 */ /* 0x000fca00078ec0ff */
[----:B------:R-:W-:-:S05]  /*0fd0*/  IMAD.IADD R6, R6, 0x1, R22 ;  /* 0x0000000106067824 */ /* 0x000fca00078e0216 */
[----:B------:R-:W-:-:S04]  /*0fe0*/  IADD3 R7, PT, PT, R6, -0x1, RZ ;  /* 0xffffffff06077810 */ /* 0x000fc80007ffe0ff */
[----:B------:R-:W-:-:S13]  /*0ff0*/  ISETP.GE.U32.AND P0, PT, R7, 0xfe, PT ;  /* 0x000000fe0700780c */ /* 0x000fda0003f06070 */
[----:B------:R-:W-:Y:S05]  /*1000*/  @!P0 BRA `(.L_x_21) ;  /* 0x0000000000808947 */ /* 0x000fea0003800000 */
[----:B------:R-:W-:-:S13]  /*1010*/  ISETP.GT.AND P0, PT, R6, 0xfe, PT ;  /* 0x000000fe0600780c */ /* 0x000fda0003f04270 */
[----:B------:R-:W-:Y:S05]  /*1020*/  @P0 BRA `(.L_x_22) ;  /* 0x00000000006c0947 */ /* 0x000fea0003800000 */
[----:B------:R-:W-:-:S13]  /*1030*/  ISETP.GE.AND P0, PT, R6, 0x1, PT ;  /* 0x000000010600780c */ /* 0x000fda0003f06270 */
[----:B------:R-:W-:Y:S05]  /*1040*/  @P0 BRA `(.L_x_23) ;  /* 0x0000000000740947 */ /* 0x000fea0003800000 */
[----:B------:R-:W-:Y:S02]  /*1050*/  ISETP.GE.AND P0, PT, R6, -0x18, PT ;  /* 0xffffffe80600780c */ /* 0x000fe40003f06270 */
[----:B------:R-:W-:-:S11]  /*1060*/  LOP3.LUT R3, R3, 0x80000000, RZ, 0xc0, !PT ;  /* 0x8000000003037812 */ /* 0x000fd600078ec0ff */
[----:B------:R-:W-:Y:S05]  /*1070*/  @!P0 BRA `(.L_x_23) ;  /* 0x0000000000688947 */ /* 0x000fea0003800000 */
[-CC-:B------:R-:W-:Y:S01]  /*1080*/  FFMA.RZ R7, R16, R0.reuse, R19.reuse ;  /* 0x0000000010077223 */ /* 0x180fe2000000c013 */
[C---:B------:R-:W-:Y:S02]  /*1090*/  ISETP.NE.AND P2, PT, R6.reuse, RZ, PT ;  /* 0x000000ff0600720c */ /* 0x040fe40003f45270 */
[----:B------:R-:W-:Y:S02]  /*10a0*/  ISETP.NE.AND P1, PT, R6, RZ, PT ;  /* 0x000000ff0600720c */ /* 0x000fe40003f25270 */
[----:B------:R-:W-:Y:S01]  /*10b0*/  LOP3.LUT R17, R7, 0x7fffff, RZ, 0xc0, !PT ;  /* 0x007fffff07117812 */ /* 0x000fe200078ec0ff */
[CCC-:B------:R-:W-:Y:S01]  /*10c0*/  FFMA.RP R7, R16.reuse, R0.reuse, R19.reuse ;  /* 0x0000000010077223 */ /* 0x1c0fe20000008013 */
[----:B------:R-:W-:Y:S01]  /*10d0*/  FFMA.RM R0, R16, R0, R19 ;  /* 0x0000000010007223 */ /* 0x000fe20000004013 */
[C---:B------:R-:W-:Y:S01]  /*10e0*/  VIADD R16, R6.reuse, 0x20 ;  /* 0x0000002006107836 */ /* 0x040fe20000000000 */
[----:B------:R-:W-:Y:S02]  /*10f0*/  LOP3.LUT R17, R17, 0x800000, RZ, 0xfc, !PT ;  /* 0x0080000011117812 */ /* 0x000fe400078efcff */
[----:B------:R-:W-:-:S02]  /*1100*/  IADD3 R6, PT, PT, -R6, RZ, RZ ;  /* 0x000000ff06067210 */ /* 0x000fc40007ffe1ff */
[----:B------:R-:W-:Y:S02]  /*1110*/  SHF.L.U32 R16, R17, R16, RZ ;  /* 0x0000001011107219 */ /* 0x000fe400000006ff */
[----:B------:R-:W-:Y:S02]  /*1120*/  FSETP.NEU.FTZ.AND P0, PT, R7, R0, PT ;  /* 0x000000000700720b */ /* 0x000fe40003f1d000 */
[----:B------:R-:W-:Y:S02]  /*1130*/  SEL R0, R6, RZ, P2 ;  /* 0x000000ff06007207 */ /* 0x000fe40001000000 */
[----:B------:R-:W-:Y:S02]  /*1140*/  ISETP.NE.AND P1, PT, R16, RZ, P1 ;  /* 0x000000ff1000720c */ /* 0x000fe40000f25270 */
[----:B------:R-:W-:Y:S02]  /*1150*/  SHF.R.U32.HI R0, RZ, R0, R17 ;  /* 0x00000000ff007219 */ /* 0x000fe40000011611 */
[----:B------:R-:W-:-:S02]  /*1160*/  PLOP3.LUT P0, PT, P0, P1, PT, 0xf8, 0x8f ;  /* 0x00000000008f781c */ /* 0x000fc40000703f70 */
[----:B------:R-:W-:Y:S02]  /*1170*/  SHF.R.U32.HI R7, RZ, 0x1, R0 ;  /* 0x00000001ff077819 */ /* 0x000fe40000011600 */
[----:B------:R-:W-:-:S04]  /*1180*/  SEL R6, RZ, 0x1, !P0 ;  /* 0x00000001ff067807 */ /* 0x000fc80004000000 */
[----:B------:R-:W-:-:S04]  /*1190*/  LOP3.LUT R17, R6, 0x1, R7, 0xf8, !PT ;  /* 0x0000000106117812 */ /* 0x000fc800078ef807 */
[----:B------:R-:W-:-:S05]  /*11a0*/  LOP3.LUT R0, R17, R0, RZ, 0xc0, !PT ;  /* 0x0000000011007212 */ /* 0x000fca00078ec0ff */
[----:B------:R-:W-:-:S05]  /*11b0*/  IMAD.IADD R0, R7, 0x1, R0 ;  /* 0x0000000107007824 */ /* 0x000fca00078e0200 */
[----:B------:R-:W-:Y:S01]  /*11c0*/  LOP3.LUT R3, R0, R3, RZ, 0xfc, !PT ;  /* 0x0000000300037212 */ /* 0x000fe200078efcff */
[----:B------:R-:W-:Y:S06]  /*11d0*/  BRA `(.L_x_23) ;  /* 0x0000000000107947 */ /* 0x000fec0003800000 */
.L_x_22:
[----:B------:R-:W-:-:S04]  /*11e0*/  LOP3.LUT R3, R3, 0x80000000, RZ, 0xc0, !PT ;  /* 0x8000000003037812 */ /* 0x000fc800078ec0ff */
[----:B------:R-:W-:Y:S01]  /*11f0*/  LOP3.LUT R3, R3, 0x7f800000, RZ, 0xfc, !PT ;  /* 0x7f80000003037812 */ /* 0x000fe200078efcff */
[----:B------:R-:W-:Y:S06]  /*1200*/  BRA `(.L_x_23) ;  /* 0x0000000000047947 */ /* 0x000fec0003800000 */
.L_x_21:
[----:B------:R-:W-:-:S07]  /*1210*/  LEA R3, R22, R3, 0x17 ;  /* 0x0000000316037211 */ /* 0x000fce00078eb8ff */
.L_x_23:
[----:B------:R-:W-:Y:S05]  /*1220*/  BSYNC.RECONVERGENT B2 ;  /* 0x0000000000027941 */ /* 0x000fea0003800200 */
.L_x_20:
[----:B------:R-:W-:Y:S05]  /*1230*/  BRA `(.L_x_24) ;  /* 0x0000000000207947 */ /* 0x000fea0003800000 */
.L_x_19:
[----:B------:R-:W-:-:S04]  /*1240*/  LOP3.LUT R3, R3, 0x80000000, R0, 0x48, !PT ;  /* 0x8000000003037812 */ /* 0x000fc800078e4800 */
[----:B------:R-:W-:Y:S01]  /*1250*/  LOP3.LUT R3, R3, 0x7f800000, RZ, 0xfc, !PT ;  /* 0x7f80000003037812 */ /* 0x000fe200078efcff */
[----:B------:R-:W-:Y:S06]  /*1260*/  BRA `(.L_x_24) ;  /* 0x0000000000147947 */ /* 0x000fec0003800000 */
.L_x_18:
[----:B------:R-:W-:Y:S01]  /*1270*/  LOP3.LUT R3, R3, 0x80000000, R0, 0x48, !PT ;  /* 0x8000000003037812 */ /* 0x000fe200078e4800 */
[----:B------:R-:W-:Y:S06]  /*1280*/  BRA `(.L_x_24) ;  /* 0x00000000000c7947 */ /* 0x000fec0003800000 */
.L_x_17:
[----:B------:R-:W0:Y:S01]  /*1290*/  MUFU.RSQ R3, -QNAN ;  /* 0xffc0000000037908 */ /* 0x000e220000001400 */
[----:B------:R-:W-:Y:S05]  /*12a0*/  BRA `(.L_x_24) ;  /* 0x0000000000047947 */ /* 0x000fea0003800000 */
.L_x_16:
[----:B------:R-:W-:-:S07]  /*12b0*/  FADD.FTZ R3, R0, R3 ;  /* 0x0000000300037221 */ /* 0x000fce0000010000 */
.L_x_24:
[----:B------:R-:W-:Y:S05]  /*12c0*/  BSYNC.RECONVERGENT B1 ;  /* 0x0000000000017941 */ /* 0x000fea0003800200 */
.L_x_14:
[----:B------:R-:W-:Y:S02]  /*12d0*/  HFMA2 R7, -RZ, RZ, 0, 0 ;  /* 0x00000000ff077431 */ /* 0x000fe400000001ff */
[----:B------:R-:W-:-:S04]  /*12e0*/  IMAD.MOV.U32 R6, RZ, RZ, R15 ;  /* 0x000000ffff067224 */ /* 0x000fc800078e000f */
[----:B0-----:R-:W-:Y:S05]  /*12f0*/  RET.REL.NODEC R6 `(_Z24inve_matrix_gauss_jordanPdS_i) ;  /* 0xffffffec06407950 */ /* 0x001fea0003c3ffff */
.L_x_25:
[----:B------:R-:W-:-:S00]  /*1300*/  BRA `(.L_x_25) ;  /* 0xfffffffc00fc7947 */ /* 0x000fc0000383ffff */
[----:B------:R-:W-:-:S00]  /*1310*/  NOP ;  /* 0x0000000000007918 */ /* 0x000fc00000000000 */
        /* <DEDUP_REMOVED lines=14> */
.L_x_43:


//--------------------- .text._Z26inve_matrix_gauss_jordan_2PdS_i --------------------------
	.section	.text._Z26inve_matrix_gauss_jordan_2PdS_i,"ax",@progbits
	.align	128
        .global         _Z26inve_matrix_gauss_jordan_2PdS_i
        .type           _Z26inve_matrix_gauss_jordan_2PdS_i,@function
        .size           _Z26inve_matrix_gauss_jordan_2PdS_i,(.L_x_44 - _Z26inve_matrix_gauss_jordan_2PdS_i)
        .other          _Z26inve_matrix_gauss_jordan_2PdS_i,@"STO_CUDA_ENTRY STV_DEFAULT"
_Z26inve_matrix_gauss_jordan_2PdS_i:
.text._Z26inve_matrix_gauss_jordan_2PdS_i:
[----:B------:R-:W-:Y:S01]  /*0000*/  LDC R1, c[0x0][0x37c] ;  /* 0x0000df00ff017b82 */ /* 0x000fe20000000800 */
[----:B------:R-:W0:Y:S07]  /*0010*/  S2R R2, SR_TID.X ;  /* 0x0000000000027919 */ /* 0x000e2e0000002100 */
[----:B------:R-:W0:Y:S08]  /*0020*/  S2UR UR4, SR_CTAID.X ;  /* 0x00000000000479c3 */ /* 0x000e300000002500 */
[----:B------:R-:W0:Y:S08]  /*0030*/  LDC R3, c[0x0][0x360] ;  /* 0x0000d800ff037b82 */ /* 0x000e300000000800 */
[----:B------:R-:W1:Y:S01]  /*0040*/  LDC R5, c[0x0][0x390] ;  /* 0x0000e400ff057b82 */ /* 0x000e620000000800 */
[----:B0-----:R-:W-:Y:S01]  /*0050*/  IMAD R2, R3, UR4, R2 ;  /* 0x0000000403027c24 */ /* 0x001fe2000f8e0202 */
[----:B-1----:R-:W-:-:S04]  /*0060*/  ISETP.GE.AND P0, PT, R5, 0x1, PT ;  /* 0x000000010500780c */ /* 0x002fc80003f06270 */
[----:B------:R-:W-:-:S13]  /*0070*/  ISETP.GE.OR P0, PT, R2, R5, !P0 ;  /* 0x000000050200720c */ /* 0x000fda0004706670 */
[----:B------:R-:W-:Y:S05]  /*0080*/  @P0 EXIT ;  /* 0x000000000000094d */ /* 0x000fea0003800000 */
[----:B------:R-:W-:Y:S01]  /*0090*/  IMAD R3, R2, R5, RZ ;  /* 0x0000000502037224 */ /* 0x000fe200078e02ff */
[----:B------:R-:W-:Y:S01]  /*00a0*/  LOP3.LUT R4, R5, 0x7, RZ, 0xc0, !PT ;  /* 0x0000000705047812 */ /* 0x000fe200078ec0ff */
[----:B------:R-:W0:Y:S01]  /*00b0*/  LDCU.64 UR10, c[0x0][0x358] ;  /* 0x00006b00ff0a77ac */ /* 0x000e220008000a00 */
[----:B------:R-:W-:-:S05]  /*00c0*/  UMOV UR4, URZ ;  /* 0x000000ff00047c82 */ /* 0x000fca0008000000 */
.L_x_36:
[----:B-1----:R-:W1:Y:S08]  /*00d0*/  LDC R5, c[0x0][0x390] ;  /* 0x0000e400ff057b82 */ /* 0x002e700000000800 */
[----:B--23--:R-:W2:Y:S01]  /*00e0*/  LDC.64 R8, c[0x0][0x380] ;  /* 0x0000e000ff087b82 */ /* 0x00cea20000000a00 */
[----:B-1----:R-:W-:-:S04]  /*00f0*/  IMAD R5, R5, UR4, RZ ;  /* 0x0000000405057c24 */ /* 0x002fc8000f8e02ff */
[----:B-----5:R-:W-:-:S04]  /*0100*/  VIADD R7, R5, UR4 ;  /* 0x0000000405077c36 */ /* 0x020fc80008000000 */
[----:B--2---:R-:W-:-:S06]  /*0110*/  IMAD.WIDE.U32 R6, R7, 0x8, R8 ;  /* 0x0000000807067825 */ /* 0x004fcc00078e0008 */
[----:B0-----:R-:W2:Y:S01]  /*0120*/  LDG.E.64 R6, desc[UR10][R6.64] ;  /* 0x0000000a06067981 */ /* 0x001ea2000c1e1b00 */
[----:B------:R-:W-:-:S04]  /*0130*/  IMAD.IADD R10, R2, 0x1, R5 ;  /* 0x00000001020a7824 */ /* 0x000fc800078e0205 */
[----:B------:R-:W-:-:S05]  /*0140*/  IMAD.WIDE R8, R10, 0x8, R8 ;  /* 0x000000080a087825 */ /* 0x000fca00078e0208 */
[----:B----4-:R-:W3:Y:S01]  /*0150*/  LDG.E.64 R14, desc[UR10][R8.64] ;  /* 0x0000000a080e7981 */ /* 0x010ee2000c1e1b00 */
[----:B------:R-:W-:Y:S01]  /*0160*/  IMAD.MOV.U32 R12, RZ, RZ, 0x1 ;  /* 0x00000001ff0c7424 */ /* 0x000fe200078e00ff */
[----:B------:R-:W-:Y:S01]  /*0170*/  BSSY.RECONVERGENT B0, `(.L_x_26) ;  /* 0x0000016000007945 */ /* 0x000fe20003800200 */
[----:B--2---:R-:W0:Y:S01]  /*0180*/  MUFU.RCP64H R13, R7 ;  /* 0x00000007000d7308 */ /* 0x004e220000001800 */
[----:B---3--:R-:W-:-:S03]  /*0190*/  FSETP.GEU.AND P1, PT, |R15|, 6.5827683646048100446e-37, PT ;  /* 0x036000000f00780b */ /* 0x008fc60003f2e200 */
[----:B0-----:R-:W-:-:S08]  /*01a0*/  DFMA R16, -R6, R12, 1 ;  /* 0x3ff000000610742b */ /* 0x001fd0000000010c */
[----:B------:R-:W-:-:S08]  /*01b0*/  DFMA R16, R16, R16, R16 ;  /* 0x000000101010722b */ /* 0x000fd00000000010 */
[----:B------:R-:W-:-:S08]  /*01c0*/  DFMA R16, R12, R16, R12 ;  /* 0x000000100c10722b */ /* 0x000fd0000000000c */
[----:B------:R-:W-:-:S08]  /*01d0*/  DFMA R12, -R6, R16, 1 ;  /* 0x3ff00000060c742b */ /* 0x000fd00000000110 */
[----:B------:R-:W-:-:S08]  /*01e0*/  DFMA R12, R16, R12, R16 ;  /* 0x0000000c100c722b */ /* 0x000fd00000000010 */
[----:B------:R-:W-:-:S08]  /*01f0*/  DMUL R16, R14, R12 ;  /* 0x0000000c0e107228 */ /* 0x000fd00000000000 */
[----:B------:R-:W-:-:S08]  /*0200*/  DFMA R18, -R6, R16, R14 ;  /* 0x000000100612722b */ /* 0x000fd0000000010e */
[----:B------:R-:W-:-:S10]  /*0210*/  DFMA R12, R12, R18, R16 ;  /* 0x000000120c0c722b */ /* 0x000fd40000000010 */
[----:B------:R-:W-:-:S05]  /*0220*/  FFMA R0, RZ, R7, R13 ;  /* 0x00000007ff007223 */ /* 0x000fca000000000d */
[----:B------:R-:W-:-:S13]  /*0230*/  FSETP.GT.AND P0, PT, |R0|, 1.469367938527859385e-39, PT ;  /* 0x001000000000780b */ /* 0x000fda0003f04200 */
[----:B------:R-:W-:Y:S05]  /*0240*/  @P0 BRA P1, `(.L_x_27) ;  /* 0x0000000000200947 */ /* 0x000fea0000800000 */
[----:B------:R-:W-:Y:S01]  /*0250*/  IMAD.MOV.U32 R16, RZ, RZ, R14 ;  /* 0x000000ffff107224 */ /* 0x000fe200078e000e */
[----:B------:R-:W-:Y:S01]  /*0260*/  MOV R14, R6 ;  /* 0x00000006000e7202 */ /* 0x000fe20000000f00 */
[----:B------:R-:W-:Y:S01]  /*0270*/  IMAD.MOV.U32 R17, RZ, RZ, R15 ;  /* 0x000000ffff117224 */ /* 0x000fe200078e000f */
[----:B------:R-:W-:Y:S01]  /*0280*/  MOV R0, 0x2b0 ;  /* 0x000002b000007802 */ /* 0x000fe20000000f00 */
[----:B------:R-:W-:-:S07]  /*0290*/  IMAD.MOV.U32 R15, RZ, RZ, R7 ;  /* 0x000000ffff0f7224 */ /* 0x000fce00078e0007 */
[----:B------:R-:W-:Y:S05]  /*02a0*/  CALL.REL.NOINC `($__internal_1_$__cuda_sm20_div_rn_f64_full) ;  /* 0x0000000c00e47944 */ /* 0x000fea0003c00000 */
[----:B------:R-:W-:Y:S02]  /*02b0*/  IMAD.MOV.U32 R12, RZ, RZ, R20 ;  /* 0x000000ffff0c7224 */ /* 0x000fe400078e0014 */
[----:B------:R-:W-:-:S07]  /*02c0*/  IMAD.MOV.U32 R13, RZ, RZ, R21 ;  /* 0x000000ffff0d7224 */ /* 0x000fce00078e0015 */
.L_x_27:
[----:B------:R-:W-:Y:S05]  /*02d0*/  BSYNC.RECONVERGENT B0 ;  /* 0x0000000000007941 */ /* 0x000fea0003800200 */
.L_x_26:
[----:B------:R-:W0:Y:S01]  /*02e0*/  LDC.64 R14, c[0x0][0x388] ;  /* 0x0000e200ff0e7b82 */ /* 0x000e220000000a00 */
[----:B------:R1:W-:Y:S01]  /*02f0*/  STG.E.64 desc[UR10][R8.64], R12 ;  /* 0x0000000c08007986 */ /* 0x0003e2000c101b0a */
[----:B0-----:R-:W-:-:S05]  /*0300*/  IMAD.WIDE R10, R10, 0x8, R14 ;  /* 0x000000080a0a7825 */ /* 0x001fca00078e020e */
[----:B------:R-:W2:Y:S01]  /*0310*/  LDG.E.64 R14, desc[UR10][R10.64] ;  /* 0x0000000a0a0e7981 */ /* 0x000ea2000c1e1b00 */
[----:B------:R-:W0:Y:S01]  /*0320*/  MUFU.RCP64H R17, R7 ;  /* 0x0000000700117308 */ /* 0x000e220000001800 */
[----:B------:R-:W-:Y:S01]  /*0330*/  IMAD.MOV.U32 R16, RZ, RZ, 0x1 ;  /* 0x00000001ff107424 */ /* 0x000fe200078e00ff */
[----:B------:R-:W-:Y:S05]  /*0340*/  BSSY.RECONVERGENT B0, `(.L_x_28) ;  /* 0x0000015000007945 */ /* 0x000fea0003800200 */
[----:B0-----:R-:W-:-:S08]  /*0350*/  DFMA R18, -R6, R16, 1 ;  /* 0x3ff000000612742b */ /* 0x001fd00000000110 */
[----:B------:R-:W-:-:S08]  /*0360*/  DFMA R18, R18, R18, R18 ;  /* 0x000000121212722b */ /* 0x000fd00000000012 */
[----:B------:R-:W-:-:S08]  /*0370*/  DFMA R18, R16, R18, R16 ;  /* 0x000000121012722b */ /* 0x000fd00000000010 */
[----:B------:R-:W-:-:S08]  /*0380*/  DFMA R16, -R6, R18, 1 ;  /* 0x3ff000000610742b */ /* 0x000fd00000000112 */
[----:B------:R-:W-:-:S08]  /*0390*/  DFMA R20, R18, R16, R18 ;  /* 0x000000101214722b */ /* 0x000fd00000000012 */
[----:B--2---:R-:W-:Y:S01]  /*03a0*/  DMUL R16, R20, R14 ;  /* 0x0000000e14107228 */ /* 0x004fe20000000000 */
[----:B------:R-:W-:-:S07]  /*03b0*/  FSETP.GEU.AND P1, PT, |R15|, 6.5827683646048100446e-37, PT ;  /* 0x036000000f00780b */ /* 0x000fce0003f2e200 */
[----:B------:R-:W-:-:S08]  /*03c0*/  DFMA R18, -R6, R16, R14 ;  /* 0x000000100612722b */ /* 0x000fd0000000010e */
[----:B-1----:R-:W-:-:S10]  /*03d0*/  DFMA R8, R20, R18, R16 ;  /* 0x000000121408722b */ /* 0x002fd40000000010 */
[----:B------:R-:W-:-:S05]  /*03e0*/  FFMA R0, RZ, R7, R9 ;  /* 0x00000007ff007223 */ /* 0x000fca0000000009 */
[----:B------:R-:W-:-:S13]  /*03f0*/  FSETP.GT.AND P0, PT, |R0|, 1.469367938527859385e-39, PT ;  /* 0x001000000000780b */ /* 0x000fda0003f04200 */
[----:B------:R-:W-:Y:S05]  /*0400*/  @P0 BRA P1, `(.L_x_29) ;  /* 0x0000000000200947 */ /* 0x000fea0000800000 */
[----:B------:R-:W-:Y:S01]  /*0410*/  MOV R16, R14 ;  /* 0x0000000e00107202 */ /* 0x000fe20000000f00 */
[----:B------:R-:W-:Y:S01]  /*0420*/  IMAD.MOV.U32 R17, RZ, RZ, R15 ;  /* 0x000000ffff117224 */ /* 0x000fe200078e000f */
[----:B------:R-:W-:Y:S01]  /*0430*/  MOV R0, 0x470 ;  /* 0x0000047000007802 */ /* 0x000fe20000000f00 */
[----:B------:R-:W-:Y:S02]  /*0440*/  IMAD.MOV.U32 R14, RZ, RZ, R6 ;  /* 0x000000ffff0e7224 */ /* 0x000fe400078e0006 */
[----:B------:R-:W-:-:S07]  /*0450*/  IMAD.MOV.U32 R15, RZ, RZ, R7 ;  /* 0x000000ffff0f7224 */ /* 0x000fce00078e0007 */
[----:B------:R-:W-:Y:S05]  /*0460*/  CALL.REL.NOINC `($__internal_1_$__cuda_sm20_div_rn_f64_full) ;  /* 0x0000000c00747944 */ /* 0x000fea0003c00000 */
[----:B------:R-:W-:Y:S01]  /*0470*/  IMAD.MOV.U32 R8, RZ, RZ, R20 ;  /* 0x000000ffff087224 */ /* 0x000fe200078e0014 */
[----:B------:R-:W-:-:S07]  /*0480*/  MOV R9, R21 ;  /* 0x0000001500097202 */ /* 0x000fce0000000f00 */
.L_x_29:
[----:B------:R-:W-:Y:S05]  /*0490*/  BSYNC.RECONVERGENT B0 ;  /* 0x0000000000007941 */ /* 0x000fea0003800200 */
.L_x_28:
[----:B------:R-:W-:Y:S01]  /*04a0*/  ISETP.NE.AND P0, PT, R2, UR4, PT ;  /* 0x0000000402007c0c */ /* 0x000fe2000bf05270 */
[----:B------:R0:W-:Y:S01]  /*04b0*/  STG.E.64 desc[UR10][R10.64], R8 ;  /* 0x000000080a007986 */ /* 0x0001e2000c101b0a */
[----:B------:R-:W-:Y:S01]  /*04c0*/  BSSY.RECONVERGENT B0, `(.L_x_30) ;  /* 0x00000d1000007945 */ /* 0x000fe20003800200 */
[----:B------:R-:W-:Y:S10]  /*04d0*/  BAR.SYNC.DEFER_BLOCKING 0x0 ;  /* 0x0000000000007b1d */ /* 0x000ff40000010000 */
[----:B------:R-:W-:Y:S05]  /*04e0*/  @!P0 BRA `(.L_x_31) ;  /* 0x0000000c00388947 */ /* 0x000fea0003800000 */
[----:B0-----:R-:W0:Y:S01]  /*04f0*/  LDC.64 R8, c[0x0][0x380] ;  /* 0x0000e000ff087b82 */ /* 0x001e220000000a00 */
[----:B------:R-:W-:Y:S01]  /*0500*/  VIADD R7, R3, UR4 ;  /* 0x0000000403077c36 */ /* 0x000fe20008000000 */
[----:B------:R-:W1:Y:S03]  /*0510*/  LDCU UR5, c[0x0][0x390] ;  /* 0x00007200ff0577ac */ /* 0x000e660008000800 */
[----:B0-----:R-:W-:-:S06]  /*0520*/  IMAD.WIDE R6, R7, 0x8, R8 ;  /* 0x0000000807067825 */ /* 0x001fcc00078e0208 */
[----:B------:R-:W5:Y:S01]  /*0530*/  LDG.E.64 R6, desc[UR10][R6.64] ;  /* 0x0000000a06067981 */ /* 0x000f62000c1e1b00 */
[----:B-1----:R-:W-:Y:S01]  /*0540*/  UISETP.GE.U32.AND UP0, UPT, UR5, 0x8, UPT ;  /* 0x000000080500788c */ /* 0x002fe2000bf06070 */
[----:B------:R-:W-:Y:S01]  /*0550*/  ISETP.NE.AND P0, PT, R4, RZ, PT ;  /* 0x000000ff0400720c */ /* 0x000fe20003f05270 */
[----:B------:R-:W-:-:S07]  /*0560*/  IMAD.MOV.U32 R0, RZ, RZ, RZ ;  /* 0x000000ffff007224 */ /* 0x000fce00078e00ff */
[----:B------:R-:W-:Y:S05]  /*0570*/  BRA.U !UP0, `(.L_x_32) ;  /* 0x0000000508647547 */ /* 0x000fea000b800000 */
[----:B------:R-:W-:Y:S01]  /*0580*/  ULOP3.LUT UR8, UR5, 0x7ffffff8, URZ, 0xc0, !UPT ;  /* 0x7ffffff805087892 */ /* 0x000fe2000f8ec0ff */
[----:B------:R-:W-:Y:S01]  /*0590*/  IMAD.MOV.U32 R19, RZ, RZ, R3 ;  /* 0x000000ffff137224 */ /* 0x000fe200078e0003 */
[----:B------:R-:W-:Y:S01]  /*05a0*/  UIMAD.WIDE.U32 UR6, UR4, UR5, URZ ;  /* 0x00000005040672a5 */ /* 0x000fe2000f8e00ff */
[----:B------:R-:W0:Y:S03]  /*05b0*/  LDCU.128 UR16, c[0x0][0x380] ;  /* 0x00007000ff1077ac */ /* 0x000e260008000c00 */
[----:B------:R-:W-:Y:S01]  /*05c0*/  IMAD.U32 R0, RZ, RZ, UR8 ;  /* 0x00000008ff007e24 */ /* 0x000fe2000f8e00ff */
[----:B------:R-:W-:Y:S02]  /*05d0*/  ULEA UR12, UP0, UR6, 0x20, 0x3 ;  /* 0x00000020060c7891 */ /* 0x000fe4000f8018ff */
[----:B------:R-:W-:Y:S02]  /*05e0*/  UIADD3 UR9, UPT, UPT, -UR8, URZ, URZ ;  /* 0x000000ff08097290 */ /* 0x000fe4000fffe1ff */
[----:B------:R-:W-:-:S12]  /*05f0*/  ULEA.HI.X UR6, UR6, URZ, UR7, 0x3, UP0 ;  /* 0x000000ff06067291 */ /* 0x000fd800080f1c07 */
.L_x_33:
[----:B0-----:R-:W-:Y:S01]  /*0600*/  UIADD3 UR7, UP0, UPT, UR12, UR16, URZ ;  /* 0x000000100c077290 */ /* 0x001fe2000ff1e0ff */
[----:B----4-:R-:W-:Y:S01]  /*0610*/  IMAD.WIDE R12, R19, 0x8, R8 ;  /* 0x00000008130c7825 */ /* 0x010fe200078e0208 */
[----:B------:R-:W0:Y:S02]  /*0620*/  LDC.64 R14, c[0x0][0x388] ;  /* 0x0000e200ff0e7b82 */ /* 0x000e240000000a00 */
[----:B------:R-:W-:Y:S02]  /*0630*/  UIADD3.X UR8, UPT, UPT, UR6, UR17, URZ, UP0, !UPT ;  /* 0x0000001106087290 */ /* 0x000fe400087fe4ff */
[----:B------:R-:W-:Y:S01]  /*0640*/  MOV R10, UR7 ;  /* 0x00000007000a7c02 */ /* 0x000fe20008000f00 */
[----:B------:R-:W2:Y:S03]  /*0650*/  LDG.E.64 R20, desc[UR10][R12.64] ;  /* 0x0000000a0c147981 */ /* 0x000ea6000c1e1b00 */
[----:B------:R-:W-:-:S05]  /*0660*/  IMAD.U32 R11, RZ, RZ, UR8 ;  /* 0x00000008ff0b7e24 */ /* 0x000fca000f8e00ff */
[----:B------:R-:W2:Y:S01]  /*0670*/  LDG.E.64 R16, desc[UR10][R10.64+-0x20] ;  /* 0xffffe00a0a107981 */ /* 0x000ea2000c1e1b00 */
[----:B------:R-:W-:-:S04]  /*0680*/  UIADD3 UR7, UP0, UPT, UR12, UR18, URZ ;  /* 0x000000120c077290 */ /* 0x000fc8000ff1e0ff */
[----:B------:R-:W-:Y:S01]  /*0690*/  UIADD3.X UR8, UPT, UPT, UR6, UR19, URZ, UP0, !UPT ;  /* 0x0000001306087290 */ /* 0x000fe200087fe4ff */
[----:B0-----:R-:W-:Y:S01]  /*06a0*/  IMAD.WIDE R14, R19, 0x8, R14 ;  /* 0x00000008130e7825 */ /* 0x001fe200078e020e */
[----:B--2--5:R-:W-:-:S03]  /*06b0*/  DFMA R20, -R6, R16, R20 ;  /* 0x000000100614722b */ /* 0x024fc60000000114 */
[----:B------:R-:W-:Y:S02]  /*06c0*/  IMAD.U32 R16, RZ, RZ, UR7 ;  /* 0x00000007ff107e24 */ /* 0x000fe4000f8e00ff */
[----:B------:R-:W-:Y:S02]  /*06d0*/  IMAD.U32 R17, RZ, RZ, UR8 ;  /* 0x00000008ff117e24 */ /* 0x000fe4000f8e00ff */
[----:B------:R0:W-:Y:S04]  /*06e0*/  STG.E.64 desc[UR10][R12.64], R20 ;  /* 0x000000140c007986 */ /* 0x0001e8000c101b0a */
[----:B------:R-:W2:Y:S04]  /*06f0*/  LDG.E.64 R22, desc[UR10][R16.64+-0x20] ;  /* 0xffffe00a10167981 */ /* 0x000ea8000c1e1b00 */
[----:B------:R-:W2:Y:S02]  /*0700*/  LDG.E.64 R24, desc[UR10][R14.64] ;  /* 0x0000000a0e187981 */ /* 0x000ea4000c1e1b00 */
[----:B--2---:R-:W-:-:S07]  /*0710*/  DFMA R22, -R6, R22, R24 ;  /* 0x000000160616722b */ /* 0x004fce0000000118 */
[----:B------:R1:W-:Y:S04]  /*0720*/  STG.E.64 desc[UR10][R14.64], R22 ;  /* 0x000000160e007986 */ /* 0x0003e8000c101b0a */
[----:B------:R-:W2:Y:S04]  /*0730*/  LDG.E.64 R24, desc[UR10][R10.64+-0x18] ;  /* 0xffffe80a0a187981 */ /* 0x000ea8000c1e1b00 */
[----:B------:R-:W2:Y:S02]  /*0740*/  LDG.E.64 R26, desc[UR10][R12.64+0x8] ;  /* 0x0000080a0c1a7981 */ /* 0x000ea4000c1e1b00 */
[----:B--2---:R-:W-:-:S07]  /*0750*/  DFMA R24, -R6, R24, R26 ;  /* 0x000000180618722b */ /* 0x004fce000000011a */
[----:B------:R2:W-:Y:S04]  /*0760*/  STG.E.64 desc[UR10][R12.64+0x8], R24 ;  /* 0x000008180c007986 */ /* 0x0005e8000c101b0a */
[----:B------:R-:W3:Y:S04]  /*0770*/  LDG.E.64 R26, desc[UR10][R16.64+-0x18] ;  /* 0xffffe80a101a7981 */ /* 0x000ee8000c1e1b00 */
[----:B------:R-:W3:Y:S02]  /*0780*/  LDG.E.64 R28, desc[UR10][R14.64+0x8] ;  /* 0x0000080a0e1c7981 */ /* 0x000ee4000c1e1b00 */
[----:B---3--:R-:W-:-:S07]  /*0790*/  DFMA R26, -R6, R26, R28 ;  /* 0x0000001a061a722b */ /* 0x008fce000000011c */
[----:B------:R3:W-:Y:S04]  /*07a0*/  STG.E.64 desc[UR10][R14.64+0x8], R26 ;  /* 0x0000081a0e007986 */ /* 0x0007e8000c101b0a */
[----:B0-----:R-:W4:Y:S04]  /*07b0*/  LDG.E.64 R20, desc[UR10][R10.64+-0x10] ;  /* 0xfffff00a0a147981 */ /* 0x001f28000c1e1b00 */
[----:B------:R-:W4:Y:S02]  /*07c0*/  LDG.E.64 R28, desc[UR10][R12.64+0x10] ;  /* 0x0000100a0c1c7981 */ /* 0x000f24000c1e1b00 */
[----:B----4-:R-:W-:-:S07]  /*07d0*/  DFMA R20, -R6, R20, R28 ;  /* 0x000000140614722b */ /* 0x010fce000000011c */
[----:B------:R0:W-:Y:S04]  /*07e0*/  STG.E.64 desc[UR10][R12.64+0x10], R20 ;  /* 0x000010140c007986 */ /* 0x0001e8000c101b0a */
[----:B-1----:R-:W4:Y:S04]  /*07f0*/  LDG.E.64 R22, desc[UR10][R16.64+-0x10] ;  /* 0xfffff00a10167981 */ /* 0x002f28000c1e1b00 */
[----:B------:R-:W4:Y:S02]  /*0800*/  LDG.E.64 R28, desc[UR10][R14.64+0x10] ;  /* 0x0000100a0e1c7981 */ /* 0x000f24000c1e1b00 */
[----:B----4-:R-:W-:-:S07]  /*0810*/  DFMA R22, -R6, R22, R28 ;  /* 0x000000160616722b */ /* 0x010fce000000011c */
[----:B------:R1:W-:Y:S04]  /*0820*/  STG.E.64 desc[UR10][R14.64+0x10], R22 ;  /* 0x000010160e007986 */ /* 0x0003e8000c101b0a */
[----:B--2---:R-:W2:Y:S04]  /*0830*/  LDG.E.64 R24, desc[UR10][R10.64+-0x8] ;  /* 0xfffff80a0a187981 */ /* 0x004ea8000c1e1b00 */
[----:B------:R-:W2:Y:S02]  /*0840*/  LDG.E.64 R28, desc[UR10][R12.64+0x18] ;  /* 0x0000180a0c1c7981 */ /* 0x000ea4000c1e1b00 */
[----:B--2---:R-:W-:-:S07]  /*0850*/  DFMA R24, -R6, R24, R28 ;  /* 0x000000180618722b */ /* 0x004fce000000011c */
[----:B------:R2:W-:Y:S04]  /*0860*/  STG.E.64 desc[UR10][R12.64+0x18], R24 ;  /* 0x000018180c007986 */ /* 0x0005e8000c101b0a */
[----:B---3--:R-:W3:Y:S04]  /*0870*/  LDG.E.64 R26, desc[UR10][R16.64+-0x8] ;  /* 0xfffff80a101a7981 */ /* 0x008ee8000c1e1b00 */
        /* <DEDUP_REMOVED lines=23> */
[----:B-1----:R-:W2:Y:S04]  /*09f0*/  LDG.E.64 R22, desc[UR10][R16.64+0x10] ;  /* 0x0000100a10167981 */ /* 0x002ea8000c1e1b00 */
[----:B------:R-:W2:Y:S02]  /*0a00*/  LDG.E.64 R28, desc[UR10][R14.64+0x30] ;  /* 0x0000300a0e1c7981 */ /* 0x000ea4000c1e1b00 */
[----:B--2---:R-:W-:-:S07]  /*0a10*/  DFMA R22, -R6, R22, R28 ;  /* 0x000000160616722b */ /* 0x004fce000000011c */
[----:B------:R4:W-:Y:S04]  /*0a20*/  STG.E.64 desc[UR10][R14.64+0x30], R22 ;  /* 0x000030160e007986 */ /* 0x0009e8000c101b0a */
[----:B------:R-:W2:Y:S04]  /*0a30*/  LDG.E.64 R24, desc[UR10][R10.64+0x18] ;  /* 0x0000180a0a187981 */ /* 0x000ea8000c1e1b00 */
[----:B------:R-:W2:Y:S02]  /*0a40*/  LDG.E.64 R28, desc[UR10][R12.64+0x38] ;  /* 0x0000380a0c1c7981 */ /* 0x000ea4000c1e1b00 */
[----:B--2---:R-:W-:-:S07]  /*0a50*/  DFMA R24, -R6, R24, R28 ;  /* 0x000000180618722b */ /* 0x004fce000000011c */
[----:B------:R4:W-:Y:S04]  /*0a60*/  STG.E.64 desc[UR10][R12.64+0x38], R24 ;  /* 0x000038180c007986 */ /* 0x0009e8000c101b0a */
[----:B---3--:R-:W2:Y:S04]  /*0a70*/  LDG.E.64 R26, desc[UR10][R16.64+0x18] ;  /* 0x0000180a101a7981 */ /* 0x008ea8000c1e1b00 */
[----:B------:R-:W2:Y:S01]  /*0a80*/  LDG.E.64 R28, desc[UR10][R14.64+0x38] ;  /* 0x0000380a0e1c7981 */ /* 0x000ea2000c1e1b00 */
[----:B------:R-:W-:Y:S02]  /*0a90*/  UIADD3 UR12, UP0, UPT, UR12, 0x40, URZ ;  /* 0x000000400c0c7890 */ /* 0x000fe4000ff1e0ff */
[----:B------:R-:W-:-:S02]  /*0aa0*/  UIADD3 UR9, UPT, UPT, UR9, 0x8, URZ ;  /* 0x0000000809097890 */ /* 0x000fc4000fffe0ff */
[----:B------:R-:W-:Y:S02]  /*0ab0*/  UIADD3.X UR6, UPT, UPT, URZ, UR6, URZ, UP0, !UPT ;  /* 0x00000006ff067290 */ /* 0x000fe400087fe4ff */
[----:B------:R-:W-:Y:S01]  /*0ac0*/  UISETP.NE.AND UP0, UPT, UR9, URZ, UPT ;  /* 0x000000ff0900728c */ /* 0x000fe2000bf05270 */
[----:B------:R-:W-:Y:S01]  /*0ad0*/  VIADD R19, R19, 0x8 ;  /* 0x0000000813137836 */ /* 0x000fe20000000000 */
[----:B--2---:R-:W-:-:S07]  /*0ae0*/  DFMA R26, -R6, R26, R28 ;  /* 0x0000001a061a722b */ /* 0x004fce000000011c */
[----:B------:R4:W-:Y:S01]  /*0af0*/  STG.E.64 desc[UR10][R14.64+0x38], R26 ;  /* 0x0000381a0e007986 */ /* 0x0009e2000c101b0a */
[----:B------:R-:W-:Y:S05]  /*0b00*/  BRA.U UP0, `(.L_x_33) ;  /* 0xfffffff900bc7547 */ /* 0x000fea000b83ffff */
.L_x_32:
[----:B------:R-:W-:Y:S05]  /*0b10*/  @!P0 BRA `(.L_x_31) ;  /* 0x0000000400ac8947 */ /* 0x000fea0003800000 */
[----:B------:R-:W-:Y:S01]  /*0b20*/  IADD3 R10, PT, PT, R4, -0x1, RZ ;  /* 0xffffffff040a7810 */ /* 0x000fe20007ffe0ff */
[----:B------:R-:W-:-:S03]  /*0b30*/  ULOP3.LUT UP0, UR6, UR5, 0x3, URZ, 0xc0, !UPT ;  /* 0x0000000305067892 */ /* 0x000fc6000f80c0ff */
[----:B------:R-:W-:-:S13]  /*0b40*/  ISETP.GE.U32.AND P0, PT, R10, 0x3, PT ;  /* 0x000000030a00780c */ /* 0x000fda0003f06070 */
[----:B------:R-:W-:Y:S05]  /*0b50*/  @!P0 BRA `(.L_x_34) ;  /* 0x0000000000c48947 */ /* 0x000fea0003800000 */
[--C-:B----4-:R-:W-:Y:S01]  /*0b60*/  IMAD.IADD R21, R5, 0x1, R0.reuse ;  /* 0x0000000105157824 */ /* 0x110fe200078e0200 */
[----:B------:R-:W0:Y:S01]  /*0b70*/  LDC.64 R12, c[0x0][0x388] ;  /* 0x0000e200ff0c7b82 */ /* 0x000e220000000a00 */
[----:B------:R-:W-:Y:S01]  /*0b80*/  IMAD.IADD R19, R3, 0x1, R0 ;  /* 0x0000000103137824 */ /* 0x000fe200078e0200 */
[----:B------:R-:W1:Y:S01]  /*0b90*/  LDCU.128 UR12, c[0x0][0x380] ;  /* 0x00007000ff0c77ac */ /* 0x000e620008000c00 */
[----:B------:R-:W-:-:S04]  /*0ba0*/  IMAD.WIDE.U32 R14, R21, 0x8, R8 ;  /* 0x00000008150e7825 */ /* 0x000fc800078e0008 */
[----:B------:R-:W-:Y:S02]  /*0bb0*/  IMAD.WIDE R10, R19, 0x8, R8 ;  /* 0x00000008130a7825 */ /* 0x000fe400078e0208 */
[----:B------:R-:W2:Y:S04]  /*0bc0*/  LDG.E.64 R14, desc[UR10][R14.64] ;  /* 0x0000000a0e0e7981 */ /* 0x000ea8000c1e1b00 */
[----:B------:R-:W2:Y:S01]  /*0bd0*/  LDG.E.64 R16, desc[UR10][R10.64] ;  /* 0x0000000a0a107981 */ /* 0x000ea2000c1e1b00 */
[----:B0-----:R-:W-:-:S04]  /*0be0*/  IMAD.WIDE.U32 R20, R21, 0x8, R12 ;  /* 0x0000000815147825 */ /* 0x001fc800078e000c */
[----:B------:R-:W-:Y:S01]  /*0bf0*/  IMAD.WIDE R12, R19, 0x8, R12 ;  /* 0x00000008130c7825 */ /* 0x000fe200078e020c */
[----:B--2--5:R-:W-:-:S07]  /*0c00*/  DFMA R22, -R6, R14, R16 ;  /* 0x0000000e0616722b */ /* 0x024fce0000000110 */
[----:B------:R0:W-:Y:S04]  /*0c10*/  STG.E.64 desc[UR10][R10.64], R22 ;  /* 0x000000160a007986 */ /* 0x0001e8000c101b0a */
[----:B------:R-:W2:Y:S04]  /*0c20*/  LDG.E.64 R20, desc[UR10][R20.64] ;  /* 0x0000000a14147981 */ /* 0x000ea8000c1e1b00 */
[----:B------:R-:W2:Y:S01]  /*0c30*/  LDG.E.64 R18, desc[UR10][R12.64] ;  /* 0x0000000a0c127981 */ /* 0x000ea2000c1e1b00 */
[----:B------:R-:W-:-:S05]  /*0c40*/  IADD3 R17, P0, PT, R5, R0, RZ ;  /* 0x0000000005117210 */ /* 0x000fca0007f1e0ff */
[----:B------:R-:W-:Y:S02]  /*0c50*/  IMAD.X R14, RZ, RZ, RZ, P0 ;  /* 0x000000ffff0e7224 */ /* 0x000fe400000e06ff */
[----:B------:R-:W-:-:S03]  /*0c60*/  IMAD.SHL.U32 R16, R17, 0x8, RZ ;  /* 0x0000000811107824 */ /* 0x000fc600078e00ff */
[----:B------:R-:W-:Y:S02]  /*0c70*/  SHF.L.U64.HI R17, R17, 0x3, R14 ;  /* 0x0000000311117819 */ /* 0x000fe4000001020e */
[----:B-1----:R-:W-:-:S04]  /*0c80*/  IADD3 R14, P0, PT, R16, UR12, RZ ;  /* 0x0000000c100e7c10 */ /* 0x002fc8000ff1e0ff */
[----:B------:R-:W-:Y:S01]  /*0c90*/  IADD3.X R15, PT, PT, R17, UR13, RZ, P0, !PT ;  /* 0x0000000d110f7c10 */ /* 0x000fe200087fe4ff */
[----:B--2---:R-:W-:-:S07]  /*0ca0*/  DFMA R24, -R6, R20, R18 ;  /* 0x000000140618722b */ /* 0x004fce0000000112 */
[----:B------:R1:W-:Y:S04]  /*0cb0*/  STG.E.64 desc[UR10][R12.64], R24 ;  /* 0x000000180c007986 */ /* 0x0003e8000c101b0a */
[----:B------:R-:W2:Y:S04]  /*0cc0*/  LDG.E.64 R18, desc[UR10][R10.64+0x8] ;  /* 0x0000080a0a127981 */ /* 0x000ea8000c1e1b00 */
[----:B------:R-:W2:Y:S01]  /*0cd0*/  LDG.E.64 R20, desc[UR10][R14.64+0x8] ;  /* 0x0000080a0e147981 */ /* 0x000ea2000c1e1b00 */
[----:B------:R-:W-:-:S04]  /*0ce0*/  IADD3 R16, P0, PT, R16, UR14, RZ ;  /* 0x0000000e10107c10 */ /* 0x000fc8000ff1e0ff */
[----:B------:R-:W-:Y:S01]  /*0cf0*/  IADD3.X R17, PT, PT, R17, UR15, RZ, P0, !PT ;  /* 0x0000000f11117c10 */ /* 0x000fe200087fe4ff */
[----:B--2---:R-:W-:-:S07]  /*0d00*/  DFMA R18, -R6, R20, R18 ;  /* 0x000000140612722b */ /* 0x004fce0000000112 */
[----:B------:R2:W-:Y:S04]  /*0d10*/  STG.E.64 desc[UR10][R10.64+0x8], R18 ;  /* 0x000008120a007986 */ /* 0x0005e8000c101b0a */
[----:B------:R-:W3:Y:S04]  /*0d20*/  LDG.E.64 R20, desc[UR10][R16.64+0x8] ;  /* 0x0000080a10147981 */ /* 0x000ee8000c1e1b00 */
[----:B0-----:R-:W3:Y:S02]  /*0d30*/  LDG.E.64 R22, desc[UR10][R12.64+0x8] ;  /* 0x0000080a0c167981 */ /* 0x001ee4000c1e1b00 */
[----:B---3--:R-:W-:-:S07]  /*0d40*/  DFMA R20, -R6, R20, R22 ;  /* 0x000000140614722b */ /* 0x008fce0000000116 */
[----:B------:R0:W-:Y:S04]  /*0d50*/  STG.E.64 desc[UR10][R12.64+0x8], R20 ;  /* 0x000008140c007986 */ /* 0x0001e8000c101b0a */
[----:B------:R-:W3:Y:S04]  /*0d60*/  LDG.E.64 R22, desc[UR10][R14.64+0x10] ;  /* 0x0000100a0e167981 */ /* 0x000ee8000c1e1b00 */
[----:B-1----:R-:W3:Y:S02]  /*0d70*/  LDG.E.64 R24, desc[UR10][R10.64+0x10] ;  /* 0x0000100a0a187981 */ /* 0x002ee4000c1e1b00 */
[----:B---3--:R-:W-:-:S07]  /*0d80*/  DFMA R22, -R6, R22, R24 ;  /* 0x000000160616722b */ /* 0x008fce0000000118 */
[----:B------:R1:W-:Y:S04]  /*0d90*/  STG.E.64 desc[UR10][R10.64+0x10], R22 ;  /* 0x000010160a007986 */ /* 0x0003e8000c101b0a */
[----:B------:R-:W3:Y:S04]  /*0da0*/  LDG.E.64 R24, desc[UR10][R16.64+0x10] ;  /* 0x0000100a10187981 */ /* 0x000ee8000c1e1b00 */
[----:B------:R-:W3:Y:S02]  /*0db0*/  LDG.E.64 R26, desc[UR10][R12.64+0x10] ;  /* 0x0000100a0c1a7981 */ /* 0x000ee4000c1e1b00 */
[----:B---3--:R-:W-:-:S07]  /*0dc0*/  DFMA R24, -R6, R24, R26 ;  /* 0x000000180618722b */ /* 0x008fce000000011a */
[----:B------:R1:W-:Y:S04]  /*0dd0*/  STG.E.64 desc[UR10][R12.64+0x10], R24 ;  /* 0x000010180c007986 */ /* 0x0003e8000c101b0a */
[----:B--2---:R-:W2:Y:S04]  /*0de0*/  LDG.E.64 R18, desc[UR10][R14.64+0x18] ;  /* 0x0000180a0e127981 */ /* 0x004ea8000c1e1b00 */
[----:B------:R-:W2:Y:S02]  /*0df0*/  LDG.E.64 R26, desc[UR10][R10.64+0x18] ;  /* 0x0000180a0a1a7981 */ /* 0x000ea4000c1e1b00 */
[----:B--2---:R-:W-:-:S07]  /*0e00*/  DFMA R18, -R6, R18, R26 ;  /* 0x000000120612722b */ /* 0x004fce000000011a */
[----:B------:R1:W-:Y:S04]  /*0e10*/  STG.E.64 desc[UR10][R10.64+0x18], R18 ;  /* 0x000018120a007986 */ /* 0x0003e8000c101b0a */
[----:B0-----:R-:W2:Y:S04]  /*0e20*/  LDG.E.64 R20, desc[UR10][R16.64+0x18] ;  /* 0x0000180a10147981 */ /* 0x001ea8000c1e1b00 */
[----:B------:R-:W2:Y:S01]  /*0e30*/  LDG.E.64 R26, desc[UR10][R12.64+0x18] ;  /* 0x0000180a0c1a7981 */ /* 0x000ea2000c1e1b00 */
[----:B------:R-:W-:Y:S01]  /*0e40*/  IADD3 R0, PT, PT, R0, 0x4, RZ ;  /* 0x0000000400007810 */ /* 0x000fe20007ffe0ff */
[----:B--2---:R-:W-:-:S07]  /*0e50*/  DFMA R20, -R6, R20, R26 ;  /* 0x000000140614722b */ /* 0x004fce000000011a */
[----:B------:R1:W-:Y:S04]  /*0e60*/  STG.E.64 desc[UR10][R12.64+0x18], R20 ;  /* 0x000018140c007986 */ /* 0x0003e8000c101b0a */
.L_x_34:
[----:B------:R-:W-:Y:S05]  /*0e70*/  BRA.U !UP0, `(.L_x_31) ;  /* 0x0000000108d47547 */ /* 0x000fea000b800000 */
[----:B------:R-:W-:Y:S02]  /*0e80*/  UISETP.NE.AND UP0, UPT, UR6, 0x1, UPT ;  /* 0x000000010600788c */ /* 0x000fe4000bf05270 */
[----:B------:R-:W-:-:S04]  /*0e90*/  ULOP3.LUT UR5, UR5, 0x1, URZ, 0xc0, !UPT ;  /* 0x0000000105057892 */ /* 0x000fc8000f8ec0ff */
[----:B------:R-:W-:-:S03]  /*0ea0*/  UISETP.NE.U32.AND UP1, UPT, UR5, 0x1, UPT ;  /* 0x000000010500788c */ /* 0x000fc6000bf25070 */
[----:B------:R-:W-:Y:S08]  /*0eb0*/  BRA.U !UP0, `(.L_x_35) ;  /* 0x0000000108847547 */ /* 0x000ff0000b800000 */
[--C-:B-1--4-:R-:W-:Y:S01]  /*0ec0*/  IMAD.IADD R25, R5, 0x1, R0.reuse ;  /* 0x0000000105197824 */ /* 0x112fe200078e0200 */
        /* <DEDUP_REMOVED lines=21> */
[----:B------:R-:W3:Y:S04]  /*1020*/  LDG.E.64 R20, desc[UR10][R20.64+0x8] ;  /* 0x0000080a14147981 */ /* 0x000ee8000c1e1b00 */
[----:B------:R-:W3:Y:S01]  /*1030*/  LDG.E.64 R18, desc[UR10][R10.64+0x8] ;  /* 0x0000080a0a127981 */ /* 0x000ee2000c1e1b00 */
[----:B------:R-:W-:-:S04]  /*1040*/  IADD3 R24, P0, PT, R26, UR14, RZ ;  /* 0x0000000e1a187c10 */ /* 0x000fc8000ff1e0ff */
[----:B------:R-:W-:Y:S01]  /*1050*/  IADD3.X R25, PT, PT, R14, UR15, RZ, P0, !PT ;  /* 0x0000000f0e197c10 */ /* 0x000fe200087fe4ff */
[----:B---3--:R-:W-:-:S07]  /*1060*/  DFMA R18, -R6, R20, R18 ;  /* 0x000000140612722b */ /* 0x008fce0000000112 */
[----:B------:R2:W-:Y:S04]  /*1070*/  STG.E.64 desc[UR10][R10.64+0x8], R18 ;  /* 0x000008120a007986 */ /* 0x0005e8000c101b0a */
[----:B------:R-:W3:Y:S04]  /*1080*/  LDG.E.64 R14, desc[UR10][R24.64+0x8] ;  /* 0x0000080a180e7981 */ /* 0x000ee8000c1e1b00 */
[----:B0-----:R-:W3:Y:S01]  /*1090*/  LDG.E.64 R22, desc[UR10][R12.64+0x8] ;  /* 0x0000080a0c167981 */ /* 0x001ee2000c1e1b00 */
[----:B------:R-:W-:Y:S01]  /*10a0*/  IADD3 R0, PT, PT, R0, 0x2, RZ ;  /* 0x0000000200007810 */ /* 0x000fe20007ffe0ff */
[----:B---3--:R-:W-:-:S07]  /*10b0*/  DFMA R14, -R6, R14, R22 ;  /* 0x0000000e060e722b */ /* 0x008fce0000000116 */
[----:B------:R2:W-:Y:S04]  /*10c0*/  STG.E.64 desc[UR10][R12.64+0x8], R14 ;  /* 0x0000080e0c007986 */ /* 0x0005e8000c101b0a */
.L_x_35:
[----:B------:R-:W-:Y:S05]  /*10d0*/  BRA.U UP1, `(.L_x_31) ;  /* 0x00000001013c7547 */ /* 0x000fea000b800000 */
[--C-:B------:R-:W-:Y:S01]  /*10e0*/  IMAD.IADD R5, R5, 0x1, R0.reuse ;  /* 0x0000000105057824 */ /* 0x100fe200078e0200 */
[----:B--2---:R-:W0:Y:S01]  /*10f0*/  LDC.64 R16, c[0x0][0x388] ;  /* 0x0000e200ff107b82 */ /* 0x004e220000000a00 */
[----:B-1----:R-:W-:Y:S02]  /*1100*/  IMAD.IADD R19, R3, 0x1, R0 ;  /* 0x0000000103137824 */ /* 0x002fe400078e0200 */
[----:B------:R-:W-:-:S04]  /*1110*/  IMAD.WIDE.U32 R10, R5, 0x8, R8 ;  /* 0x00000008050a7825 */ /* 0x000fc800078e0008 */
[----:B------:R-:W-:Y:S02]  /*1120*/  IMAD.WIDE R8, R19, 0x8, R8 ;  /* 0x0000000813087825 */ /* 0x000fe400078e0208 */
[----:B------:R-:W2:Y:S04]  /*1130*/  LDG.E.64 R10, desc[UR10][R10.64] ;  /* 0x0000000a0a0a7981 */ /* 0x000ea8000c1e1b00 */
[----:B----4-:R-:W2:Y:S01]  /*1140*/  LDG.E.64 R12, desc[UR10][R8.64] ;  /* 0x0000000a080c7981 */ /* 0x010ea2000c1e1b00 */
[----:B0-----:R-:W-:-:S04]  /*1150*/  IMAD.WIDE.U32 R14, R5, 0x8, R16 ;  /* 0x00000008050e7825 */ /* 0x001fc800078e0010 */
[----:B------:R-:W-:Y:S01]  /*1160*/  IMAD.WIDE R16, R19, 0x8, R16 ;  /* 0x0000000813107825 */ /* 0x000fe200078e0210 */
[----:B--2--5:R-:W-:-:S07]  /*1170*/  DFMA R12, -R6, R10, R12 ;  /* 0x0000000a060c722b */ /* 0x024fce000000010c */
[----:B------:R3:W-:Y:S04]  /*1180*/  STG.E.64 desc[UR10][R8.64], R12 ;  /* 0x0000000c08007986 */ /* 0x0007e8000c101b0a */
[----:B------:R-:W2:Y:S04]  /*1190*/  LDG.E.64 R14, desc[UR10][R14.64] ;  /* 0x0000000a0e0e7981 */ /* 0x000ea8000c1e1b00 */
[----:B------:R-:W2:Y:S02]  /*11a0*/  LDG.E.64 R18, desc[UR10][R16.64] ;  /* 0x0000000a10127981 */ /* 0x000ea4000c1e1b00 */
[----:B--2---:R-:W-:-:S07]  /*11b0*/  DFMA R18, -R6, R14, R18 ;  /* 0x0000000e0612722b */ /* 0x004fce0000000112 */
[----:B------:R3:W-:Y:S04]  /*11c0*/  STG.E.64 desc[UR10][R16.64], R18 ;  /* 0x0000001210007986 */ /* 0x0007e8000c101b0a */
.L_x_31:
[----:B------:R-:W-:Y:S05]  /*11d0*/  BSYNC.RECONVERGENT B0 ;  /* 0x0000000000007941 */ /* 0x000fea0003800200 */
.L_x_30:
[----:B------:R-:W0:Y:S01]  /*11e0*/  LDCU UR5, c[0x0][0x390] ;  /* 0x00007200ff0577ac */ /* 0x000e220008000800 */
[----:B------:R-:W-:-:S04]  /*11f0*/  UIADD3 UR4, UPT, UPT, UR4, 0x1, URZ ;  /* 0x0000000104047890 */ /* 0x000fc8000fffe0ff */
[----:B0-----:R-:W-:Y:S01]  /*1200*/  UISETP.NE.AND UP0, UPT, UR4, UR5, UPT ;  /* 0x000000050400728c */ /* 0x001fe2000bf05270 */
[----:B------:R-:W-:Y:S08]  /*1210*/  BAR.SYNC.DEFER_BLOCKING 0x0 ;  /* 0x0000000000007b1d */ /* 0x000ff00000010000 */
[----:B------:R-:W-:Y:S05]  /*1220*/  BRA.U UP0, `(.L_x_36) ;  /* 0xffffffed00a87547 */ /* 0x000fea000b83ffff */
[----:B------:R-:W-:Y:S05]  /*1230*/  EXIT ;  /* 0x000000000000794d */ /* 0x000fea0003800000 */
        .weak           $__internal_1_$__cuda_sm20_div_rn_f64_full
        .type           $__internal_1_$__cuda_sm20_div_rn_f64_full,@function
        .size           $__internal_1_$__cuda_sm20_div_rn_f64_full,(.L_x_44 - $__internal_1_$__cuda_sm20_div_rn_f64_full)
$__internal_1_$__cuda_sm20_div_rn_f64_full:
[C---:B------:R-:W-:Y:S01]  /*1240*/  FSETP.GEU.AND P0, PT, |R15|.reuse, 1.469367938527859385e-39, PT ;  /* 0x001000000f00780b */ /* 0x040fe20003f0e200 */
[----:B------:R-:W-:Y:S01]  /*1250*/  IMAD.MOV.U32 R18, RZ, RZ, 0x1 ;  /* 0x00000001ff127424 */ /* 0x000fe200078e00ff */
[----:B------:R-:W-:Y:S01]  /*1260*/  LOP3.LUT R12, R15, 0x800fffff, RZ, 0xc0, !PT ;  /* 0x800fffff0f0c7812 */ /* 0x000fe200078ec0ff */
[----:B------:R-:W-:Y:S01]  /*1270*/  BSSY.RECONVERGENT B1, `(.L_x_37) ;  /* 0x0000054000017945 */ /* 0x000fe20003800200 */
[C---:B------:R-:W-:Y:S02]  /*1280*/  FSETP.GEU.AND P2, PT, |R17|.reuse, 1.469367938527859385e-39, PT ;  /* 0x001000001100780b */ /* 0x040fe40003f4e200 */
[----:B------:R-:W-:Y:S01]  /*1290*/  LOP3.LUT R13, R12, 0x3ff00000, RZ, 0xfc, !PT ;  /* 0x3ff000000c0d7812 */ /* 0x000fe200078efcff */
[----:B------:R-:W-:Y:S01]  /*12a0*/  IMAD.MOV.U32 R12, RZ, RZ, R14 ;  /* 0x000000ffff0c7224 */ /* 0x000fe200078e000e */
[----:B------:R-:W-:Y:S02]  /*12b0*/  LOP3.LUT R26, R17, 0x7ff00000, RZ, 0xc0, !PT ;  /* 0x7ff00000111a7812 */ /* 0x000fe400078ec0ff */
[----:B------:R-:W-:-:S02]  /*12c0*/  MOV R27, 0x1ca00000 ;  /* 0x1ca00000001b7802 */ /* 0x000fc40000000f00 */
[----:B------:R-:W-:Y:S01]  /*12d0*/  LOP3.LUT R29, R15, 0x7ff00000, RZ, 0xc0, !PT ;  /* 0x7ff000000f1d7812 */ /* 0x000fe200078ec0ff */
[----:B------:R-:W-:-:S03]  /*12e0*/  @!P0 DMUL R12, R14, 8.98846567431157953865e+307 ;  /* 0x7fe000000e0c8828 */ /* 0x000fc60000000000 */
[C---:B------:R-:W-:Y:S02]  /*12f0*/  ISETP.GE.U32.AND P1, PT, R26.reuse, R29, PT ;  /* 0x0000001d1a00720c */ /* 0x040fe40003f26070 */
[----:B------:R-:W-:Y:S01]  /*1300*/  @!P2 LOP3.LUT R21, R15, 0x7ff00000, RZ, 0xc0, !PT ;  /* 0x7ff000000f15a812 */ /* 0x000fe200078ec0ff */
[----:B------:R-:W0:Y:S03]  /*1310*/  MUFU.RCP64H R19, R13 ;  /* 0x0000000d00137308 */ /* 0x000e260000001800 */
[----:B------:R-:W-:Y:S02]  /*1320*/  @!P2 ISETP.GE.U32.AND P3, PT, R26, R21, PT ;  /* 0x000000151a00a20c */ /* 0x000fe40003f66070 */
[----:B------:R-:W-:Y:S02]  /*1330*/  @!P0 LOP3.LUT R29, R13, 0x7ff00000, RZ, 0xc0, !PT ;  /* 0x7ff000000d1d8812 */ /* 0x000fe400078ec0ff */
[----:B------:R-:W-:-:S04]  /*1340*/  @!P2 SEL R21, R27, 0x63400000, !P3 ;  /* 0x634000001b15a807 */ /* 0x000fc80005800000 */
[----:B------:R-:W-:-:S04]  /*1350*/  @!P2 LOP3.LUT R24, R21, 0x80000000, R17, 0xf8, !PT ;  /* 0x800000001518a812 */ /* 0x000fc800078ef811 */
[----:B------:R-:W-:Y:S01]  /*1360*/  @!P2 LOP3.LUT R25, R24, 0x100000, RZ, 0xfc, !PT ;  /* 0x001000001819a812 */ /* 0x000fe200078efcff */
[----:B------:R-:W-:Y:S01]  /*1370*/  @!P2 IMAD.MOV.U32 R24, RZ, RZ, RZ ;  /* 0x000000ffff18a224 */ /* 0x000fe200078e00ff */
[----:B0-----:R-:W-:-:S08]  /*1380*/  DFMA R22, R18, -R12, 1 ;  /* 0x3ff000001216742b */ /* 0x001fd0000000080c */
[----:B------:R-:W-:-:S08]  /*1390*/  DFMA R22, R22, R22, R22 ;  /* 0x000000161616722b */ /* 0x000fd00000000016 */
[----:B------:R-:W-:Y:S01]  /*13a0*/  DFMA R22, R18, R22, R18 ;  /* 0x000000161216722b */ /* 0x000fe20000000012 */
[----:B------:R-:W-:Y:S01]  /*13b0*/  SEL R19, R27, 0x63400000, !P1 ;  /* 0x634000001b137807 */ /* 0x000fe20004800000 */
[----:B------:R-:W-:-:S03]  /*13c0*/  IMAD.MOV.U32 R18, RZ, RZ, R16 ;  /* 0x000000ffff127224 */ /* 0x000fc600078e0010 */
[----:B------:R-:W-:-:S03]  /*13d0*/  LOP3.LUT R19, R19, 0x800fffff, R17, 0xf8, !PT ;  /* 0x800fffff13137812 */ /* 0x000fc600078ef811 */
[----:B------:R-:W-:-:S03]  /*13e0*/  DFMA R20, R22, -R12, 1 ;  /* 0x3ff000001614742b */ /* 0x000fc6000000080c */
[----:B------:R-:W-:-:S05]  /*13f0*/  @!P2 DFMA R18, R18, 2, -R24 ;  /* 0x400000001212a82b */ /* 0x000fca0000000818 */
[----:B------:R-:W-:-:S08]  /*1400*/  DFMA R20, R22, R20, R22 ;  /* 0x000000141614722b */ /* 0x000fd00000000016 */
[----:B------:R-:W-:-:S08]  /*1410*/  DMUL R22, R20, R18 ;  /* 0x0000001214167228 */ /* 0x000fd00000000000 */
[----:B------:R-:W-:-:S08]  /*1420*/  DFMA R24, R22, -R12, R18 ;  /* 0x8000000c1618722b */ /* 0x000fd00000000012 */
[----:B------:R-:W-:Y:S01]  /*1430*/  DFMA R24, R20, R24, R22 ;  /* 0x000000181418722b */ /* 0x000fe20000000016 */
[----:B------:R-:W-:Y:S01]  /*1440*/  IMAD.MOV.U32 R22, RZ, RZ, R26 ;  /* 0x000000ffff167224 */ /* 0x000fe200078e001a */
[----:B------:R-:W-:-:S05]  /*1450*/  @!P2 LOP3.LUT R22, R19, 0x7ff00000, RZ, 0xc0, !PT ;  /* 0x7ff000001316a812 */ /* 0x000fca00078ec0ff */
[----:B------:R-:W-:-:S05]  /*1460*/  VIADD R20, R22, 0xffffffff ;  /* 0xffffffff16147836 */ /* 0x000fca0000000000 */
[----:B------:R-:W-:Y:S02]  /*1470*/  ISETP.GT.U32.AND P0, PT, R20, 0x7feffffe, PT ;  /* 0x7feffffe1400780c */ /* 0x000fe40003f04070 */
[----:B------:R-:W-:-:S04]  /*1480*/  IADD3 R20, PT, PT, R29, -0x1, RZ ;  /* 0xffffffff1d147810 */ /* 0x000fc80007ffe0ff */
[----:B------:R-:W-:-:S13]  /*1490*/  ISETP.GT.U32.OR P0, PT, R20, 0x7feffffe, P0 ;  /* 0x7feffffe1400780c */ /* 0x000fda0000704470 */
[----:B------:R-:W-:Y:S05]  /*14a0*/  @P0 BRA `(.L_x_38) ;  /* 0x00000000006c0947 */ /* 0x000fea0003800000 */
[----:B------:R-:W-:-:S04]  /*14b0*/  LOP3.LUT R17, R15, 0x7ff00000, RZ, 0xc0, !PT ;  /* 0x7ff000000f117812 */ /* 0x000fc800078ec0ff */
[CC--:B------:R-:W-:Y:S02]  /*14c0*/  VIADDMNMX R16, R26.reuse, -R17.reuse, 0xb9600000, !PT ;  /* 0xb96000001a107446 */ /* 0x0c0fe40007800911 */
[----:B------:R-:W-:Y:S02]  /*14d0*/  ISETP.GE.U32.AND P0, PT, R26, R17, PT ;  /* 0x000000111a00720c */ /* 0x000fe40003f06070 */
[----:B------:R-:W-:Y:S02]  /*14e0*/  VIMNMX R16, PT, PT, R16, 0x46a00000, PT ;  /* 0x46a0000010107848 */ /* 0x000fe40003fe0100 */
[----:B------:R-:W-:-:S05]  /*14f0*/  SEL R27, R27, 0x63400000, !P0 ;  /* 0x634000001b1b7807 */ /* 0x000fca0004000000 */
[----:B------:R-:W-:Y:S02]  /*1500*/  IMAD.IADD R22, R16, 0x1, -R27 ;  /* 0x0000000110167824 */ /* 0x000fe400078e0a1b */
[----:B------:R-:W-:Y:S02]  /*1510*/  IMAD.MOV.U32 R16, RZ, RZ, RZ ;  /* 0x000000ffff107224 */ /* 0x000fe400078e00ff */
[----:B------:R-:W-:-:S06]  /*1520*/  VIADD R17, R22, 0x7fe00000 ;  /* 0x7fe0000016117836 */ /* 0x000fcc0000000000 */
[----:B------:R-:W-:-:S10]  /*1530*/  DMUL R20, R24, R16 ;  /* 0x0000001018147228 */ /* 0x000fd40000000000 */
[----:B------:R-:W-:-:S13]  /*1540*/  FSETP.GTU.AND P0, PT, |R21|, 1.469367938527859385e-39, PT ;  /* 0x001000001500780b */ /* 0x000fda0003f0c200 */
[----:B------:R-:W-:Y:S05]  /*1550*/  @P0 BRA `(.L_x_39) ;  /* 0x0000000000940947 */ /* 0x000fea0003800000 */
[----:B------:R-:W-:Y:S01]  /*1560*/  DFMA R12, R24, -R12, R18 ;  /* 0x8000000c180c722b */ /* 0x000fe20000000012 */
[----:B------:R-:W-:-:S09]  /*1570*/  IMAD.MOV.U32 R16, RZ, RZ, RZ ;  /* 0x000000ffff107224 */ /* 0x000fd200078e00ff */
[C---:B------:R-:W-:Y:S02]  /*1580*/  FSETP.NEU.AND P0, PT, R13.reuse, RZ, PT ;  /* 0x000000ff0d00720b */ /* 0x040fe40003f0d000 */
[----:B------:R-:W-:-:S04]  /*1590*/  LOP3.LUT R15, R13, 0x80000000, R15, 0x48, !PT ;  /* 0x800000000d0f7812 */ /* 0x000fc800078e480f */
[----:B------:R-:W-:-:S07]  /*15a0*/  LOP3.LUT R17, R15, R17, RZ, 0xfc, !PT ;  /* 0x000000110f117212 */ /* 0x000fce00078efcff */
[----:B------:R-:W-:Y:S05]  /*15b0*/  @!P0 BRA `(.L_x_39) ;  /* 0x00000000007c8947 */ /* 0x000fea0003800000 */
[----:B------:R-:W-:Y:S01]  /*15c0*/  IADD3 R13, PT, PT, -R22, RZ, RZ ;  /* 0x000000ff160d7210 */ /* 0x000fe20007ffe1ff */
[----:B------:R-:W-:Y:S01]  /*15d0*/  IMAD.MOV.U32 R12, RZ, RZ, RZ ;  /* 0x000000ffff0c7224 */ /* 0x000fe200078e00ff */
[----:B------:R-:W-:-:S05]  /*15e0*/  DMUL.RP R16, R24, R16 ;  /* 0x0000001018107228 */ /* 0x000fca0000008000 */
[----:B------:R-:W-:-:S05]  /*15f0*/  DFMA R12, R20, -R12, R24 ;  /* 0x8000000c140c722b */ /* 0x000fca0000000018 */
[----:B------:R-:W-:Y:S02]  /*1600*/  LOP3.LUT R15, R17, R15, RZ, 0x3c, !PT ;  /* 0x0000000f110f7212 */ /* 0x000fe400078e3cff */
[----:B------:R-:W-:-:S04]  /*1610*/  IADD3 R12, PT, PT, -R22, -0x43300000, RZ ;  /* 0xbcd00000160c7810 */ /* 0x000fc80007ffe1ff */
[----:B------:R-:W-:-:S04]  /*1620*/  FSETP.NEU.AND P0, PT, |R13|, R12, PT ;  /* 0x0000000c0d00720b */ /* 0x000fc80003f0d200 */
[----:B------:R-:W-:Y:S02]  /*1630*/  FSEL R20, R16, R20, !P0 ;  /* 0x0000001410147208 */ /* 0x000fe40004000000 */
[----:B------:R-:W-:Y:S01]  /*1640*/  FSEL R21, R15, R21, !P0 ;  /* 0x000000150f157208 */ /* 0x000fe20004000000 */
[----:B------:R-:W-:Y:S06]  /*1650*/  BRA `(.L_x_39) ;  /* 0x0000000000547947 */ /* 0x000fec0003800000 */
.L_x_38:
[----:B------:R-:W-:-:S14]  /*1660*/  DSETP.NAN.AND P0, PT, R16, R16, PT ;  /* 0x000000101000722a */ /* 0x000fdc0003f08000 */
[----:B------:R-:W-:Y:S05]  /*1670*/  @P0 BRA `(.L_x_40) ;  /* 0x0000000000440947 */ /* 0x000fea0003800000 */
[----:B------:R-:W-:-:S14]  /*1680*/  DSETP.NAN.AND P0, PT, R14, R14, PT ;  /* 0x0000000e0e00722a */ /* 0x000fdc0003f08000 */
[----:B------:R-:W-:Y:S05]  /*1690*/  @P0 BRA `(.L_x_41) ;  /* 0x0000000000300947 */ /* 0x000fea0003800000 */
[----:B------:R-:W-:Y:S01]  /*16a0*/  ISETP.NE.AND P0, PT, R22, R29, PT ;  /* 0x0000001d1600720c */ /* 0x000fe20003f05270 */
[----:B------:R-:W-:Y:S02]  /*16b0*/  IMAD.MOV.U32 R20, RZ, RZ, 0x0 ;  /* 0x00000000ff147424 */ /* 0x000fe400078e00ff */
[----:B------:R-:W-:-:S10]  /*16c0*/  IMAD.MOV.U32 R21, RZ, RZ, -0x80000 ;  /* 0xfff80000ff157424 */ /* 0x000fd400078e00ff */
[----:B------:R-:W-:Y:S05]  /*16d0*/  @!P0 BRA `(.L_x_39) ;  /* 0x0000000000348947 */ /* 0x000fea0003800000 */
[----:B------:R-:W-:Y:S02]  /*16e0*/  ISETP.NE.AND P0, PT, R22, 0x7ff00000, PT ;  /* 0x7ff000001600780c */ /* 0x000fe40003f05270 */
[----:B------:R-:W-:Y:S02]  /*16f0*/  LOP3.LUT R21, R17, 0x80000000, R15, 0x48, !PT ;  /* 0x8000000011157812 */ /* 0x000fe400078e480f */
[----:B------:R-:W-:-:S13]  /*1700*/  ISETP.EQ.OR P0, PT, R29, RZ, !P0 ;  /* 0x000000ff1d00720c */ /* 0x000fda0004702670 */
[----:B------:R-:W-:Y:S02]  /*1710*/  @P0 LOP3.LUT R12, R21, 0x7ff00000, RZ, 0xfc, !PT ;  /* 0x7ff00000150c0812 */ /* 0x000fe400078efcff */
[----:B------:R-:W-:Y:S01]  /*1720*/  @!P0 MOV R20, RZ ;  /* 0x000000ff00148202 */ /* 0x000fe20000000f00 */
[----:B------:R-:W-:Y:S02]  /*1730*/  @P0 IMAD.MOV.U32 R20, RZ, RZ, RZ ;  /* 0x000000ffff140224 */ /* 0x000fe400078e00ff */
[----:B------:R-:W-:Y:S01]  /*1740*/  @P0 IMAD.MOV.U32 R21, RZ, RZ, R12 ;  /* 0x000000ffff150224 */ /* 0x000fe200078e000c */
[----:B------:R-:W-:Y:S06]  /*1750*/  BRA `(.L_x_39) ;  /* 0x0000000000147947 */ /* 0x000fec0003800000 */
.L_x_41:
[----:B------:R-:W-:Y:S01]  /*1760*/  LOP3.LUT R21, R15, 0x80000, RZ, 0xfc, !PT ;  /* 0x000800000f157812 */ /* 0x000fe200078efcff */
[----:B------:R-:W-:Y:S01]  /*1770*/  IMAD.MOV.U32 R20, RZ, RZ, R14 ;  /* 0x000000ffff147224 */ /* 0x000fe200078e000e */
[----:B------:R-:W-:Y:S06]  /*1780*/  BRA `(.L_x_39) ;  /* 0x0000000000087947 */ /* 0x000fec0003800000 */
.L_x_40:
[----:B------:R-:W-:Y:S02]  /*1790*/  LOP3.LUT R21, R17, 0x80000, RZ, 0xfc, !PT ;  /* 0x0008000011157812 */ /* 0x000fe400078efcff */
[----:B------:R-:W-:-:S07]  /*17a0*/  MOV R20, R16 ;  /* 0x0000001000147202 */ /* 0x000fce0000000f00 */
.L_x_39:
[----:B------:R-:W-:Y:S05]  /*17b0*/  BSYNC.RECONVERGENT B1 ;  /* 0x0000000000017941 */ /* 0x000fea0003800200 */
.L_x_37:
[----:B------:R-:W-:Y:S02]  /*17c0*/  IMAD.MOV.U32 R12, RZ, RZ, R0 ;  /* 0x000000ffff0c7224 */ /* 0x000fe400078e0000 */
[----:B------:R-:W-:-:S04]  /*17d0*/  IMAD.MOV.U32 R13, RZ, RZ, 0x0 ;  /* 0x00000000ff0d7424 */ /* 0x000fc800078e00ff */
[----:B------:R-:W-:Y:S05]  /*17e0*/  RET.REL.NODEC R12 `(_Z26inve_matrix_gauss_jordan_2PdS_i) ;  /* 0xffffffe80c047950 */ /* 0x000fea0003c3ffff */
.L_x_42:
        /* <DEDUP_REMOVED lines=9> */
.L_x_44:


//--------------------- .nv.shared._Z24inve_matrix_gauss_jordanPdS_i --------------------------
	.section	.nv.shared._Z24inve_matrix_gauss_jordanPdS_i,"aw",@nobits
	.sectionflags	@""
	.align	4
.nv.shared._Z24inve_matrix_gauss_jordanPdS_i:
	.zero		3048


//--------------------- .nv.shared.reserved.0     --------------------------
	.section	.nv.shared.reserved.0,"aw",@nobits
	.weak		__nv_reservedSMEM_offset_0_alias
	.size		__nv_reservedSMEM_offset_0_alias, 0, 64
	.other		__nv_reservedSMEM_offset_0_alias,@"STO_CUDA_RESERVED_SHARED STV_DEFAULT"
__nv_reservedSMEM_offset_0_alias:
	.zero		0
	.zero		64


//--------------------- .nv.constant0._Z24inve_matrix_gauss_jordanPdS_i --------------------------
	.section	.nv.constant0._Z24inve_matrix_gauss_jordanPdS_i,"a",@progbits
	.sectionflags	@""
	.align	4
.nv.constant0._Z24inve_matrix_gauss_jordanPdS_i:
	.zero		916


//--------------------- .nv.constant0._Z26inve_matrix_gauss_jordan_2PdS_i --------------------------
	.section	.nv.constant0._Z26inve_matrix_gauss_jordan_2PdS_i,"a",@progbits
	.sectionflags	@""
	.align	4
.nv.constant0._Z26inve_matrix_gauss_jordan_2PdS_i:
	.zero		916


//--------------------- SYMBOLS --------------------------

	.type		.nv.reservedSmem.offset0,@object
	.size		.nv.reservedSmem.offset0,0x4
	.type		.nv.reservedSmem.cap,@object
	.size		.nv.reservedSmem.cap,0x4
